//
// Generated by NVIDIA NVVM Compiler
//
// Compiler Build ID: CL-36424714
// Cuda compilation tools, release 13.0, V13.0.88
// Based on NVVM 20.0.0
//

.version 9.0
.target sm_100
.address_size 64

	// .globl	_Z12warm_up_gpu2v

.visible .entry _Z12warm_up_gpu2v()
{


	ret;

}
	// .globl	_Z8layer2_wPiS_S_i
.visible .entry _Z8layer2_wPiS_S_i(
	.param .u64 .ptr .align 1 _Z8layer2_wPiS_S_i_param_0,
	.param .u64 .ptr .align 1 _Z8layer2_wPiS_S_i_param_1,
	.param .u64 .ptr .align 1 _Z8layer2_wPiS_S_i_param_2,
	.param .u32 _Z8layer2_wPiS_S_i_param_3
)
{
	.reg .pred 	%p<18>;
	.reg .b32 	%r<105>;
	.reg .b64 	%rd<28>;

	ld.param.u64 	%rd12, [_Z8layer2_wPiS_S_i_param_0];
	ld.param.u64 	%rd13, [_Z8layer2_wPiS_S_i_param_1];
	ld.param.u64 	%rd11, [_Z8layer2_wPiS_S_i_param_2];
	ld.param.u32 	%r50, [_Z8layer2_wPiS_S_i_param_3];
	cvta.to.global.u64 	%rd1, %rd13;
	cvta.to.global.u64 	%rd2, %rd12;
	mov.u32 	%r51, %ntid.x;
	mov.u32 	%r52, %ctaid.x;
	mov.u32 	%r53, %tid.x;
	mad.lo.s32 	%r87, %r51, %r52, %r53;
	add.s32 	%r2, %r50, 1;
	add.s32 	%r54, %r50, 2;
	mad.lo.s32 	%r55, %r54, %r50, %r54;
	shr.u32 	%r56, %r55, 31;
	add.s32 	%r57, %r55, %r56;
	shr.s32 	%r58, %r57, 1;
	setp.ge.s32 	%p1, %r87, %r58;
	@%p1 bra 	$L__BB1_18;
	setp.lt.s32 	%p2, %r50, 0;
	setp.le.s32 	%p3, %r87, %r50;
	or.pred  	%p4, %p2, %p3;
	mov.b32 	%r88, 1;
	@%p4 bra 	$L__BB1_4;
	mov.b32 	%r88, 1;
	mov.u32 	%r84, %r2;
$L__BB1_3:
	sub.s32 	%r87, %r87, %r84;
	add.s32 	%r88, %r88, 1;
	add.s32 	%r8, %r84, -1;
	setp.gt.u32 	%p5, %r84, 1;
	setp.ge.s32 	%p6, %r87, %r8;
	and.pred  	%p7, %p5, %p6;
	mov.u32 	%r84, %r8;
	@%p7 bra 	$L__BB1_3;
$L__BB1_4:
	add.s32 	%r11, %r88, %r87;
	setp.lt.s32 	%p8, %r87, 0;
	mul.lo.s32 	%r61, %r88, %r2;
	cvt.s64.s32 	%rd14, %r61;
	cvt.s64.s32 	%rd15, %r11;
	add.s64 	%rd16, %rd15, %rd14;
	cvta.to.global.u64 	%rd17, %rd11;
	shl.b64 	%rd18, %rd16, 2;
	add.s64 	%rd3, %rd17, %rd18;
	@%p8 bra 	$L__BB1_11;
	add.s32 	%r102, %r88, -1;
	ld.global.u32 	%r93, [%rd3+-4];
	max.s32 	%r14, %r88, %r11;
	sub.s32 	%r62, %r14, %r88;
	add.s32 	%r63, %r62, 1;
	and.b32  	%r15, %r63, 3;
	setp.eq.s32 	%p9, %r15, 0;
	@%p9 bra 	$L__BB1_8;
	neg.s32 	%r89, %r15;
	mov.u32 	%r90, %r88;
	mov.u32 	%r92, %r102;
$L__BB1_7:
	.pragma "nounroll";
	mov.u32 	%r102, %r90;
	mul.wide.s32 	%rd19, %r92, 4;
	add.s64 	%rd20, %rd1, %rd19;
	ld.global.u32 	%r64, [%rd20];
	add.s32 	%r93, %r93, %r64;
	st.global.u32 	[%rd3+-4], %r93;
	add.s32 	%r92, %r92, 1;
	add.s32 	%r90, %r102, 1;
	add.s32 	%r89, %r89, 1;
	setp.ne.s32 	%p10, %r89, 0;
	@%p10 bra 	$L__BB1_7;
$L__BB1_8:
	setp.lt.u32 	%p11, %r62, 3;
	@%p11 bra 	$L__BB1_11;
	sub.s32 	%r100, %r102, %r14;
	add.s64 	%rd4, %rd1, 8;
$L__BB1_10:
	mul.wide.s32 	%rd21, %r102, 4;
	add.s64 	%rd22, %rd4, %rd21;
	ld.global.u32 	%r66, [%rd22+-8];
	add.s32 	%r67, %r93, %r66;
	st.global.u32 	[%rd3+-4], %r67;
	ld.global.u32 	%r68, [%rd22+-4];
	add.s32 	%r69, %r67, %r68;
	st.global.u32 	[%rd3+-4], %r69;
	ld.global.u32 	%r70, [%rd22];
	add.s32 	%r71, %r69, %r70;
	st.global.u32 	[%rd3+-4], %r71;
	ld.global.u32 	%r72, [%rd22+4];
	add.s32 	%r93, %r71, %r72;
	st.global.u32 	[%rd3+-4], %r93;
	add.s32 	%r102, %r102, 4;
	add.s32 	%r100, %r100, 4;
	setp.eq.s32 	%p12, %r100, 0;
	@%p12 bra 	$L__BB1_11;
	bra.uni 	$L__BB1_10;
$L__BB1_11:
	setp.lt.s32 	%p13, %r87, 1;
	@%p13 bra 	$L__BB1_18;
	ld.global.u32 	%r98, [%rd3+-4];
	add.s32 	%r73, %r88, 1;
	max.s32 	%r29, %r11, %r73;
	sub.s32 	%r74, %r29, %r88;
	and.b32  	%r30, %r74, 3;
	setp.eq.s32 	%p14, %r30, 0;
	mov.u32 	%r99, %r88;
	@%p14 bra 	$L__BB1_15;
	mul.wide.u32 	%rd23, %r88, 4;
	add.s64 	%rd26, %rd2, %rd23;
	neg.s32 	%r95, %r30;
	mov.u32 	%r99, %r88;
$L__BB1_14:
	.pragma "nounroll";
	ld.global.u32 	%r75, [%rd26];
	add.s32 	%r98, %r98, %r75;
	st.global.u32 	[%rd3+-4], %r98;
	add.s32 	%r99, %r99, 1;
	add.s64 	%rd26, %rd26, 4;
	add.s32 	%r95, %r95, 1;
	setp.ne.s32 	%p15, %r95, 0;
	@%p15 bra 	$L__BB1_14;
$L__BB1_15:
	sub.s32 	%r76, %r88, %r29;
	setp.gt.u32 	%p16, %r76, -4;
	@%p16 bra 	$L__BB1_18;
	mul.wide.u32 	%rd24, %r99, 4;
	add.s64 	%rd25, %rd24, %rd2;
	add.s64 	%rd27, %rd25, 8;
$L__BB1_17:
	ld.global.u32 	%r77, [%rd27+-8];
	add.s32 	%r78, %r98, %r77;
	st.global.u32 	[%rd3+-4], %r78;
	ld.global.u32 	%r79, [%rd27+-4];
	add.s32 	%r80, %r78, %r79;
	st.global.u32 	[%rd3+-4], %r80;
	ld.global.u32 	%r81, [%rd27];
	add.s32 	%r82, %r80, %r81;
	st.global.u32 	[%rd3+-4], %r82;
	ld.global.u32 	%r83, [%rd27+4];
	add.s32 	%r98, %r82, %r83;
	st.global.u32 	[%rd3+-4], %r98;
	add.s32 	%r99, %r99, 4;
	add.s64 	%rd27, %rd27, 16;
	setp.lt.s32 	%p17, %r99, %r11;
	@%p17 bra 	$L__BB1_17;
$L__BB1_18:
	ret;

}
	// .globl	_Z13find_min_rootPiS_ii
.visible .entry _Z13find_min_rootPiS_ii(
	.param .u64 .ptr .align 1 _Z13find_min_rootPiS_ii_param_0,
	.param .u64 .ptr .align 1 _Z13find_min_rootPiS_ii_param_1,
	.param .u32 _Z13find_min_rootPiS_ii_param_2,
	.param .u32 _Z13find_min_rootPiS_ii_param_3
)
{
	.reg .pred 	%p<21>;
	.reg .b32 	%r<205>;
	.reg .b64 	%rd<64>;

	ld.param.u64 	%rd8, [_Z13find_min_rootPiS_ii_param_0];
	ld.param.u64 	%rd9, [_Z13find_min_rootPiS_ii_param_1];
	ld.param.u32 	%r71, [_Z13find_min_rootPiS_ii_param_2];
	ld.param.u32 	%r72, [_Z13find_min_rootPiS_ii_param_3];
	cvta.to.global.u64 	%rd1, %rd9;
	cvta.to.global.u64 	%rd2, %rd8;
	sub.s32 	%r1, %r72, %r71;
	setp.lt.s32 	%p1, %r1, 1;
	@%p1 bra 	$L__BB2_28;
	setp.gt.s32 	%p2, %r71, -1;
	add.s32 	%r2, %r71, 1;
	add.s32 	%r3, %r72, 1;
	@%p2 bra 	$L__BB2_13;
	and.b32  	%r4, %r1, 7;
	sub.s32 	%r142, %r71, %r72;
	setp.gt.u32 	%p13, %r142, -8;
	mov.b32 	%r190, 0;
	@%p13 bra 	$L__BB2_5;
	and.b32  	%r190, %r1, 2147483640;
	neg.s32 	%r188, %r190;
	add.s32 	%r187, %r72, %r71;
	shl.b32 	%r143, %r72, 3;
	add.s32 	%r8, %r143, 16;
	add.s32 	%r186, %r71, %r143;
	mad.lo.s32 	%r185, %r72, 7, %r71;
	mad.lo.s32 	%r184, %r72, 6, %r71;
	mad.lo.s32 	%r183, %r72, 5, %r71;
	shl.b32 	%r144, %r72, 2;
	add.s32 	%r182, %r71, %r144;
	mad.lo.s32 	%r181, %r72, 3, %r71;
	shl.b32 	%r145, %r72, 1;
	add.s32 	%r180, %r71, %r145;
$L__BB2_4:
	.pragma "nounroll";
	add.s32 	%r146, %r187, 2;
	mul.wide.s32 	%rd33, %r146, 4;
	add.s64 	%rd34, %rd1, %rd33;
	mov.b32 	%r147, 2147483647;
	st.global.u32 	[%rd34], %r147;
	add.s32 	%r148, %r180, 4;
	mul.wide.s32 	%rd35, %r148, 4;
	add.s64 	%rd36, %rd1, %rd35;
	st.global.u32 	[%rd36], %r147;
	add.s32 	%r149, %r181, 6;
	mul.wide.s32 	%rd37, %r149, 4;
	add.s64 	%rd38, %rd1, %rd37;
	st.global.u32 	[%rd38], %r147;
	add.s32 	%r150, %r182, 8;
	mul.wide.s32 	%rd39, %r150, 4;
	add.s64 	%rd40, %rd1, %rd39;
	st.global.u32 	[%rd40], %r147;
	add.s32 	%r151, %r183, 10;
	mul.wide.s32 	%rd41, %r151, 4;
	add.s64 	%rd42, %rd1, %rd41;
	st.global.u32 	[%rd42], %r147;
	add.s32 	%r152, %r184, 12;
	mul.wide.s32 	%rd43, %r152, 4;
	add.s64 	%rd44, %rd1, %rd43;
	st.global.u32 	[%rd44], %r147;
	add.s32 	%r153, %r185, 14;
	mul.wide.s32 	%rd45, %r153, 4;
	add.s64 	%rd46, %rd1, %rd45;
	st.global.u32 	[%rd46], %r147;
	add.s32 	%r154, %r186, 16;
	mul.wide.s32 	%rd47, %r154, 4;
	add.s64 	%rd48, %rd1, %rd47;
	st.global.u32 	[%rd48], %r147;
	add.s32 	%r188, %r188, 8;
	add.s32 	%r187, %r187, %r8;
	add.s32 	%r186, %r186, %r8;
	add.s32 	%r185, %r185, %r8;
	add.s32 	%r184, %r184, %r8;
	add.s32 	%r183, %r183, %r8;
	add.s32 	%r182, %r182, %r8;
	add.s32 	%r181, %r181, %r8;
	add.s32 	%r180, %r180, %r8;
	setp.ne.s32 	%p14, %r188, 0;
	@%p14 bra 	$L__BB2_4;
$L__BB2_5:
	setp.eq.s32 	%p15, %r4, 0;
	@%p15 bra 	$L__BB2_28;
	and.b32  	%r35, %r1, 3;
	setp.lt.u32 	%p16, %r4, 4;
	@%p16 bra 	$L__BB2_8;
	mad.lo.s32 	%r155, %r3, %r190, %r3;
	add.s32 	%r156, %r2, %r190;
	add.s32 	%r157, %r156, %r155;
	mul.wide.s32 	%rd49, %r157, 4;
	add.s64 	%rd50, %rd1, %rd49;
	mov.b32 	%r158, 2147483647;
	st.global.u32 	[%rd50], %r158;
	add.s32 	%r159, %r155, %r3;
	add.s32 	%r160, %r156, %r159;
	add.s32 	%r161, %r160, 1;
	mul.wide.s32 	%rd51, %r161, 4;
	add.s64 	%rd52, %rd1, %rd51;
	st.global.u32 	[%rd52], %r158;
	add.s32 	%r162, %r159, %r3;
	add.s32 	%r163, %r156, %r162;
	add.s32 	%r164, %r163, 2;
	mul.wide.s32 	%rd53, %r164, 4;
	add.s64 	%rd54, %rd1, %rd53;
	st.global.u32 	[%rd54], %r158;
	add.s32 	%r190, %r190, 4;
	add.s32 	%r165, %r162, %r3;
	add.s32 	%r166, %r156, %r165;
	add.s32 	%r167, %r166, 3;
	mul.wide.s32 	%rd55, %r167, 4;
	add.s64 	%rd56, %rd1, %rd55;
	st.global.u32 	[%rd56], %r158;
$L__BB2_8:
	setp.eq.s32 	%p17, %r35, 0;
	@%p17 bra 	$L__BB2_28;
	setp.eq.s32 	%p18, %r35, 1;
	@%p18 bra 	$L__BB2_11;
	mad.lo.s32 	%r168, %r3, %r190, %r3;
	add.s32 	%r169, %r2, %r190;
	add.s32 	%r170, %r169, %r168;
	mul.wide.s32 	%rd57, %r170, 4;
	add.s64 	%rd58, %rd1, %rd57;
	mov.b32 	%r171, 2147483647;
	st.global.u32 	[%rd58], %r171;
	add.s32 	%r190, %r190, 2;
	add.s32 	%r172, %r168, %r3;
	add.s32 	%r173, %r169, %r172;
	add.s32 	%r174, %r173, 1;
	mul.wide.s32 	%rd59, %r174, 4;
	add.s64 	%rd60, %rd1, %rd59;
	st.global.u32 	[%rd60], %r171;
$L__BB2_11:
	and.b32  	%r175, %r1, 1;
	setp.eq.b32 	%p19, %r175, 1;
	not.pred 	%p20, %p19;
	@%p20 bra 	$L__BB2_28;
	mad.lo.s32 	%r176, %r3, %r190, %r3;
	add.s32 	%r177, %r2, %r190;
	add.s32 	%r178, %r177, %r176;
	mul.wide.s32 	%rd61, %r178, 4;
	add.s64 	%rd62, %rd1, %rd61;
	mov.b32 	%r179, 2147483647;
	st.global.u32 	[%rd62], %r179;
	bra.uni 	$L__BB2_28;
$L__BB2_13:
	and.b32  	%r40, %r2, 15;
	add.s32 	%r41, %r40, -1;
	and.b32  	%r42, %r2, 7;
	add.s32 	%r43, %r42, -1;
	and.b32  	%r44, %r2, -16;
	and.b32  	%r45, %r2, 3;
	neg.s32 	%r46, %r44;
	add.s64 	%rd3, %rd2, 32;
	mov.b32 	%r192, 0;
$L__BB2_14:
	mov.u32 	%r47, %r192;
	setp.lt.u32 	%p3, %r71, 15;
	add.s32 	%r192, %r47, 1;
	mul.lo.s32 	%r49, %r47, %r2;
	mov.b32 	%r204, 2147483647;
	mov.b32 	%r199, 0;
	@%p3 bra 	$L__BB2_17;
	mul.wide.u32 	%rd10, %r49, 4;
	add.s64 	%rd63, %rd3, %rd10;
	mov.b32 	%r204, 2147483647;
	mov.u32 	%r193, %r46;
$L__BB2_16:
	.pragma "nounroll";
	ld.global.u32 	%r78, [%rd63+-32];
	min.s32 	%r79, %r78, %r204;
	ld.global.u32 	%r80, [%rd63+-28];
	min.s32 	%r81, %r80, %r79;
	ld.global.u32 	%r82, [%rd63+-24];
	min.s32 	%r83, %r82, %r81;
	ld.global.u32 	%r84, [%rd63+-20];
	min.s32 	%r85, %r84, %r83;
	ld.global.u32 	%r86, [%rd63+-16];
	min.s32 	%r87, %r86, %r85;
	ld.global.u32 	%r88, [%rd63+-12];
	min.s32 	%r89, %r88, %r87;
	ld.global.u32 	%r90, [%rd63+-8];
	min.s32 	%r91, %r90, %r89;
	ld.global.u32 	%r92, [%rd63+-4];
	min.s32 	%r93, %r92, %r91;
	ld.global.u32 	%r94, [%rd63];
	min.s32 	%r95, %r94, %r93;
	ld.global.u32 	%r96, [%rd63+4];
	min.s32 	%r97, %r96, %r95;
	ld.global.u32 	%r98, [%rd63+8];
	min.s32 	%r99, %r98, %r97;
	ld.global.u32 	%r100, [%rd63+12];
	min.s32 	%r101, %r100, %r99;
	ld.global.u32 	%r102, [%rd63+16];
	min.s32 	%r103, %r102, %r101;
	ld.global.u32 	%r104, [%rd63+20];
	min.s32 	%r105, %r104, %r103;
	ld.global.u32 	%r106, [%rd63+24];
	min.s32 	%r107, %r106, %r105;
	ld.global.u32 	%r108, [%rd63+28];
	min.s32 	%r204, %r108, %r107;
	add.s32 	%r193, %r193, 16;
	add.s64 	%rd63, %rd63, 64;
	setp.ne.s32 	%p4, %r193, 0;
	mov.u32 	%r199, %r44;
	@%p4 bra 	$L__BB2_16;
$L__BB2_17:
	setp.eq.s32 	%p5, %r40, 0;
	@%p5 bra 	$L__BB2_27;
	setp.lt.u32 	%p6, %r41, 7;
	@%p6 bra 	$L__BB2_20;
	add.s32 	%r110, %r199, %r49;
	mul.wide.u32 	%rd11, %r110, 4;
	add.s64 	%rd12, %rd2, %rd11;
	ld.global.u32 	%r111, [%rd12];
	min.s32 	%r112, %r111, %r204;
	cvt.u64.u32 	%rd13, %r49;
	cvt.u64.u32 	%rd14, %r199;
	add.s64 	%rd15, %rd14, %rd13;
	shl.b64 	%rd16, %rd15, 2;
	add.s64 	%rd17, %rd2, %rd16;
	ld.global.u32 	%r113, [%rd17+4];
	min.s32 	%r114, %r113, %r112;
	ld.global.u32 	%r115, [%rd17+8];
	min.s32 	%r116, %r115, %r114;
	ld.global.u32 	%r117, [%rd17+12];
	min.s32 	%r118, %r117, %r116;
	ld.global.u32 	%r119, [%rd17+16];
	min.s32 	%r120, %r119, %r118;
	ld.global.u32 	%r121, [%rd17+20];
	min.s32 	%r122, %r121, %r120;
	ld.global.u32 	%r123, [%rd17+24];
	min.s32 	%r124, %r123, %r122;
	ld.global.u32 	%r125, [%rd17+28];
	min.s32 	%r204, %r125, %r124;
	add.s32 	%r199, %r199, 8;
$L__BB2_20:
	setp.eq.s32 	%p7, %r42, 0;
	@%p7 bra 	$L__BB2_27;
	setp.lt.u32 	%p8, %r43, 3;
	@%p8 bra 	$L__BB2_23;
	add.s32 	%r127, %r199, %r49;
	mul.wide.u32 	%rd18, %r127, 4;
	add.s64 	%rd19, %rd2, %rd18;
	ld.global.u32 	%r128, [%rd19];
	min.s32 	%r129, %r128, %r204;
	cvt.u64.u32 	%rd20, %r49;
	cvt.u64.u32 	%rd21, %r199;
	add.s64 	%rd22, %rd21, %rd20;
	shl.b64 	%rd23, %rd22, 2;
	add.s64 	%rd24, %rd2, %rd23;
	ld.global.u32 	%r130, [%rd24+4];
	min.s32 	%r131, %r130, %r129;
	ld.global.u32 	%r132, [%rd24+8];
	min.s32 	%r133, %r132, %r131;
	ld.global.u32 	%r134, [%rd24+12];
	min.s32 	%r204, %r134, %r133;
	add.s32 	%r199, %r199, 4;
$L__BB2_23:
	setp.eq.s32 	%p9, %r45, 0;
	@%p9 bra 	$L__BB2_27;
	setp.eq.s32 	%p10, %r45, 1;
	add.s32 	%r135, %r199, %r49;
	mul.wide.u32 	%rd25, %r135, 4;
	add.s64 	%rd26, %rd2, %rd25;
	ld.global.u32 	%r136, [%rd26];
	min.s32 	%r204, %r136, %r204;
	@%p10 bra 	$L__BB2_27;
	setp.eq.s32 	%p11, %r45, 2;
	cvt.u64.u32 	%rd27, %r49;
	cvt.u64.u32 	%rd28, %r199;
	add.s64 	%rd29, %rd28, %rd27;
	shl.b64 	%rd30, %rd29, 2;
	add.s64 	%rd7, %rd2, %rd30;
	ld.global.u32 	%r137, [%rd7+4];
	min.s32 	%r204, %r137, %r204;
	@%p11 bra 	$L__BB2_27;
	ld.global.u32 	%r138, [%rd7+8];
	min.s32 	%r204, %r138, %r204;
$L__BB2_27:
	add.s32 	%r139, %r2, %r47;
	mad.lo.s32 	%r140, %r192, %r3, %r139;
	mul.wide.s32 	%rd31, %r140, 4;
	add.s64 	%rd32, %rd1, %rd31;
	st.global.u32 	[%rd32], %r204;
	setp.ne.s32 	%p12, %r192, %r1;
	@%p12 bra 	$L__BB2_14;
$L__BB2_28:
	ret;

}
	// .globl	_Z8layer2_sPiS_S_iiS_
.visible .entry _Z8layer2_sPiS_S_iiS_(
	.param .u64 .ptr .align 1 _Z8layer2_sPiS_S_iiS__param_0,
	.param .u64 .ptr .align 1 _Z8layer2_sPiS_S_iiS__param_1,
	.param .u64 .ptr .align 1 _Z8layer2_sPiS_S_iiS__param_2,
	.param .u32 _Z8layer2_sPiS_S_iiS__param_3,
	.param .u32 _Z8layer2_sPiS_S_iiS__param_4,
	.param .u64 .ptr .align 1 _Z8layer2_sPiS_S_iiS__param_5
)
{
	.reg .pred 	%p<4>;
	.reg .b32 	%r<35>;
	.reg .b64 	%rd<21>;

	ld.param.u64 	%rd2, [_Z8layer2_sPiS_S_iiS__param_0];
	ld.param.u64 	%rd3, [_Z8layer2_sPiS_S_iiS__param_1];
	ld.param.u64 	%rd5, [_Z8layer2_sPiS_S_iiS__param_2];
	ld.param.u32 	%r3, [_Z8layer2_sPiS_S_iiS__param_3];
	ld.param.u32 	%r4, [_Z8layer2_sPiS_S_iiS__param_4];
	ld.param.u64 	%rd4, [_Z8layer2_sPiS_S_iiS__param_5];
	cvta.to.global.u64 	%rd1, %rd5;
	mov.u32 	%r5, %ntid.x;
	mov.u32 	%r6, %ctaid.x;
	mov.u32 	%r7, %tid.x;
	mad.lo.s32 	%r1, %r5, %r6, %r7;
	setp.ne.s32 	%p1, %r3, -1;
	@%p1 bra 	$L__BB3_3;
	setp.gt.s32 	%p3, %r1, %r4;
	@%p3 bra 	$L__BB3_5;
	cvta.to.global.u64 	%rd16, %rd2;
	mul.wide.s32 	%rd17, %r1, 4;
	add.s64 	%rd18, %rd16, %rd17;
	ld.global.u32 	%r30, [%rd18];
	mad.lo.s32 	%r31, %r1, %r4, %r1;
	add.s32 	%r32, %r4, %r31;
	add.s32 	%r33, %r32, %r1;
	add.s32 	%r34, %r33, 1;
	mul.wide.s32 	%rd19, %r34, 4;
	add.s64 	%rd20, %rd1, %rd19;
	st.global.u32 	[%rd20], %r30;
	bra.uni 	$L__BB3_5;
$L__BB3_3:
	sub.s32 	%r8, %r4, %r3;
	add.s32 	%r2, %r3, 1;
	mad.lo.s32 	%r9, %r8, %r3, %r8;
	setp.ge.s32 	%p2, %r1, %r9;
	@%p2 bra 	$L__BB3_5;
	div.s32 	%r10, %r1, %r2;
	add.s32 	%r11, %r10, 1;
	mul.lo.s32 	%r12, %r10, %r2;
	sub.s32 	%r13, %r1, %r12;
	add.s32 	%r14, %r11, %r13;
	mad.lo.s32 	%r15, %r4, %r10, %r4;
	add.s32 	%r16, %r15, %r11;
	add.s32 	%r17, %r10, %r13;
	add.s32 	%r18, %r17, %r16;
	mul.wide.s32 	%rd6, %r18, 4;
	add.s64 	%rd7, %rd1, %rd6;
	ld.global.u32 	%r19, [%rd7];
	mad.lo.s32 	%r20, %r4, %r14, %r4;
	add.s32 	%r21, %r14, %r20;
	add.s32 	%r22, %r2, %r10;
	add.s32 	%r23, %r21, %r22;
	add.s32 	%r24, %r23, 1;
	mul.wide.s32 	%rd8, %r24, 4;
	add.s64 	%rd9, %rd1, %rd8;
	ld.global.u32 	%r25, [%rd9];
	add.s32 	%r26, %r25, %r19;
	add.s32 	%r27, %r22, %r16;
	cvta.to.global.u64 	%rd10, %rd3;
	mul.wide.s32 	%rd11, %r27, 4;
	add.s64 	%rd12, %rd10, %rd11;
	ld.global.u32 	%r28, [%rd12];
	add.s32 	%r29, %r26, %r28;
	cvta.to.global.u64 	%rd13, %rd4;
	mul.wide.s32 	%rd14, %r1, 4;
	add.s64 	%rd15, %rd13, %rd14;
	st.global.u32 	[%rd15], %r29;
$L__BB3_5:
	ret;

}


// ===== COMPILED SASS (sm_100) =====

	.target	sm_100

	.elftype	@"ET_EXEC"


//--------------------- .note.nv.tkinfo           --------------------------
	.section	.note.nv.tkinfo,"",@"SHT_NOTE"
	.sectionflags	@"SHF_NOTE_NV_TKINFO"
	.tkinfo
        /*0018*/ 	.word	0x00000002
        /*0030*/ 	.string	""
        /*0030*/ 	.string	"ptxas"
        /*0030*/ 	.string	"Cuda compilation tools, release 13.0, V13.0.88"
        /*0030*/ 	.string	"Build cuda_13.0.r13.0/compiler.36424714_0"
        /*0030*/ 	.string	"-arch sm_100 -m 64 "



//--------------------- .note.nv.cuinfo           --------------------------
	.section	.note.nv.cuinfo,"",@"SHT_NOTE"
	.sectionflags	@"SHF_NOTE_NV_CUINFO"
        /*0018*/ 	.short	0x0002
        /*001a*/ 	.short	0x0064
        /*001c*/ 	.short	0x0082
	.zero		2


//--------------------- .nv.info                  --------------------------
	.section	.nv.info,"",@"SHT_CUDA_INFO"
	.align	4


	//----- nvinfo : EIATTR_REGCOUNT
	.align		4
        /*0000*/ 	.byte	0x04, 0x2f
        /*0002*/ 	.short	(.L_1 - .L_0)
	.align		4
.L_0:
        /*0004*/ 	.word	index@(_Z12warm_up_gpu2v)
        /*0008*/ 	.word	0x00000004


	//----- nvinfo : EIATTR_FRAME_SIZE
	.align		4
.L_1:
        /*000c*/ 	.byte	0x04, 0x11
        /*000e*/ 	.short	(.L_3 - .L_2)
	.align		4
.L_2:
        /*0010*/ 	.word	index@(_Z12warm_up_gpu2v)
        /*0014*/ 	.word	0x00000000


	//----- nvinfo : EIATTR_REGCOUNT
	.align		4
.L_3:
        /*0018*/ 	.byte	0x04, 0x2f
        /*001a*/ 	.short	(.L_5 - .L_4)
	.align		4
.L_4:
        /*001c*/ 	.word	index@(_Z8layer2_wPiS_S_i)
        /*0020*/ 	.word	0x00000016


	//----- nvinfo : EIATTR_FRAME_SIZE
	.align		4
.L_5:
        /*0024*/ 	.byte	0x04, 0x11
        /*0026*/ 	.short	(.L_7 - .L_6)
	.align		4
.L_6:
        /*0028*/ 	.word	index@(_Z8layer2_wPiS_S_i)
        /*002c*/ 	.word	0x00000000


	//----- nvinfo : EIATTR_REGCOUNT
	.align		4
.L_7:
        /*0030*/ 	.byte	0x04, 0x2f
        /*0032*/ 	.short	(.L_9 - .L_8)
	.align		4
.L_8:
        /*0034*/ 	.word	index@(_Z13find_min_rootPiS_ii)
        /*0038*/ 	.word	0x00000020


	//----- nvinfo : EIATTR_FRAME_SIZE
	.align		4
.L_9:
        /*003c*/ 	.byte	0x04, 0x11
        /*003e*/ 	.short	(.L_11 - .L_10)
	.align		4
.L_10:
        /*0040*/ 	.word	index@(_Z13find_min_rootPiS_ii)
        /*0044*/ 	.word	0x00000000


	//----- nvinfo : EIATTR_REGCOUNT
	.align		4
.L_11:
        /*0048*/ 	.byte	0x04, 0x2f
        /*004a*/ 	.short	(.L_13 - .L_12)
	.align		4
.L_12:
        /*004c*/ 	.word	index@(_Z8layer2_sPiS_S_iiS_)
        /*0050*/ 	.word	0x00000011


	//----- nvinfo : EIATTR_FRAME_SIZE
	.align		4
.L_13:
        /*0054*/ 	.byte	0x04, 0x11
        /*0056*/ 	.short	(.L_15 - .L_14)
	.align		4
.L_14:
        /*0058*/ 	.word	index@(_Z8layer2_sPiS_S_iiS_)
        /*005c*/ 	.word	0x00000000


	//----- nvinfo : EIATTR_MIN_STACK_SIZE
	.align		4
.L_15:
        /*0060*/ 	.byte	0x04, 0x12
        /*0062*/ 	.short	(.L_17 - .L_16)
	.align		4
.L_16:
        /*0064*/ 	.word	index@(_Z8layer2_sPiS_S_iiS_)
        /*0068*/ 	.word	0x00000000


	//----- nvinfo : EIATTR_MIN_STACK_SIZE
	.align		4
.L_17:
        /*006c*/ 	.byte	0x04, 0x12
        /*006e*/ 	.short	(.L_19 - .L_18)
	.align		4
.L_18:
        /*0070*/ 	.word	index@(_Z13find_min_rootPiS_ii)
        /*0074*/ 	.word	0x00000000


	//----- nvinfo : EIATTR_MIN_STACK_SIZE
	.align		4
.L_19:
        /*0078*/ 	.byte	0x04, 0x12
        /*007a*/ 	.short	(.L_21 - .L_20)
	.align		4
.L_20:
        /*007c*/ 	.word	index@(_Z8layer2_wPiS_S_i)
        /*0080*/ 	.word	0x00000000


	//----- nvinfo : EIATTR_MIN_STACK_SIZE
	.align		4
.L_21:
        /*0084*/ 	.byte	0x04, 0x12
        /*0086*/ 	.short	(.L_23 - .L_22)
	.align		4
.L_22:
        /*0088*/ 	.word	index@(_Z12warm_up_gpu2v)
        /*008c*/ 	.word	0x00000000
.L_23:


//--------------------- .nv.compat                --------------------------
	.section	.nv.compat,"",@"SHT_CUDA_COMPAT_INFO"
	.align	4
        /*0000*/ 	.byte	0x02, 0x09, 0x00, 0x00, 0x02, 0x02, 0x01, 0x00, 0x02, 0x05, 0x05, 0x00, 0x03, 0x07, 0x01, 0x01
        /*0010*/ 	.byte	0x02, 0x03, 0x00, 0x00, 0x02, 0x06, 0x01, 0x00, 0x04, 0x0b, 0x08, 0x00, 0x09, 0x00, 0x00, 0x00
        /*0020*/ 	.byte	0x00, 0x00, 0x00, 0x00


//--------------------- .nv.info._Z8layer2_sPiS_S_iiS_ --------------------------
	.section	.nv.info._Z8layer2_sPiS_S_iiS_,"",@"SHT_CUDA_INFO"
	.sectionflags	@""
	.align	4


	//----- nvinfo : EIATTR_CUDA_API_VERSION
	.align		4
        /*0000*/ 	.byte	0x04, 0x37
        /*0002*/ 	.short	(.L_25 - .L_24)
.L_24:
        /*0004*/ 	.word	0x00000082


	//----- nvinfo : EIATTR_KPARAM_INFO
	.align		4
.L_25:
        /*0008*/ 	.byte	0x04, 0x17
        /*000a*/ 	.short	(.L_27 - .L_26)
.L_26:
        /*000c*/ 	.word	0x00000000
        /*0010*/ 	.short	0x0005
        /*0012*/ 	.short	0x0020
        /*0014*/ 	.byte	0x00, 0xf5, 0x21, 0x00


	//----- nvinfo : EIATTR_KPARAM_INFO
	.align		4
.L_27:
        /*0018*/ 	.byte	0x04, 0x17
        /*001a*/ 	.short	(.L_29 - .L_28)
.L_28:
        /*001c*/ 	.word	0x00000000
        /*0020*/ 	.short	0x0004
        /*0022*/ 	.short	0x001c
        /*0024*/ 	.byte	0x00, 0xf0, 0x11, 0x00


	//----- nvinfo : EIATTR_KPARAM_INFO
	.align		4
.L_29:
        /*0028*/ 	.byte	0x04, 0x17
        /*002a*/ 	.short	(.L_31 - .L_30)
.L_30:
        /*002c*/ 	.word	0x00000000
        /*0030*/ 	.short	0x0003
        /*0032*/ 	.short	0x0018
        /*0034*/ 	.byte	0x00, 0xf0, 0x11, 0x00


	//----- nvinfo : EIATTR_KPARAM_INFO
	.align		4
.L_31:
        /*0038*/ 	.byte	0x04, 0x17
        /*003a*/ 	.short	(.L_33 - .L_32)
.L_32:
        /*003c*/ 	.word	0x00000000
        /*0040*/ 	.short	0x0002
        /*0042*/ 	.short	0x0010
        /*0044*/ 	.byte	0x00, 0xf5, 0x21, 0x00


	//----- nvinfo : EIATTR_KPARAM_INFO
	.align		4
.L_33:
        /*0048*/ 	.byte	0x04, 0x17
        /*004a*/ 	.short	(.L_35 - .L_34)
.L_34:
        /*004c*/ 	.word	0x00000000
        /*0050*/ 	.short	0x0001
        /*0052*/ 	.short	0x0008
        /*0054*/ 	.byte	0x00, 0xf5, 0x21, 0x00


	//----- nvinfo : EIATTR_KPARAM_INFO
	.align		4
.L_35:
        /*0058*/ 	.byte	0x04, 0x17
        /*005a*/ 	.short	(.L_37 - .L_36)
.L_36:
        /*005c*/ 	.word	0x00000000
        /*0060*/ 	.short	0x0000
        /*0062*/ 	.short	0x0000
        /*0064*/ 	.byte	0x00, 0xf5, 0x21, 0x00


	//----- nvinfo : EIATTR_SPARSE_MMA_MASK
	.align		4
.L_37:
        /*0068*/ 	.byte	0x03, 0x50
        /*006a*/ 	.short	0x0000


	//----- nvinfo : EIATTR_MAXREG_COUNT
	.align		4
        /*006c*/ 	.byte	0x03, 0x1b
        /*006e*/ 	.short	0x00ff


	//----- nvinfo : EIATTR_MERCURY_ISA_VERSION
	.align		4
        /*0070*/ 	.byte	0x03, 0x5f
        /*0072*/ 	.short	0x0101


	//----- nvinfo : EIATTR_VRC_CTA_INIT_COUNT
	.align		4
        /*0074*/ 	.byte	0x02, 0x4a
	.zero		1
	.zero		1


	//----- nvinfo : EIATTR_EXIT_INSTR_OFFSETS
	.align		4
        /*0078*/ 	.byte	0x04, 0x1c
        /*007a*/ 	.short	(.L_39 - .L_38)


	//   ....[0]....
.L_38:
        /*007c*/ 	.word	0x000000b0


	//   ....[1]....
        /*0080*/ 	.word	0x00000150


	//   ....[2]....
        /*0084*/ 	.word	0x000001a0


	//   ....[3]....
        /*0088*/ 	.word	0x000004e0


	//----- nvinfo : EIATTR_CBANK_PARAM_SIZE
	.align		4
.L_39:
        /*008c*/ 	.byte	0x03, 0x19
        /*008e*/ 	.short	0x0028


	//----- nvinfo : EIATTR_PARAM_CBANK
	.align		4
        /*0090*/ 	.byte	0x04, 0x0a
        /*0092*/ 	.short	(.L_41 - .L_40)
	.align		4
.L_40:
        /*0094*/ 	.word	index@(.nv.constant0._Z8layer2_sPiS_S_iiS_)
        /*0098*/ 	.short	0x0380
        /*009a*/ 	.short	0x0028


	//----- nvinfo : EIATTR_SW_WAR
	.align		4
.L_41:
        /*009c*/ 	.byte	0x04, 0x36
        /*009e*/ 	.short	(.L_43 - .L_42)
.L_42:
        /*00a0*/ 	.word	0x00000008
.L_43:


//--------------------- .nv.info._Z13find_min_rootPiS_ii --------------------------
	.section	.nv.info._Z13find_min_rootPiS_ii,"",@"SHT_CUDA_INFO"
	.sectionflags	@""
	.align	4


	//----- nvinfo : EIATTR_CUDA_API_VERSION
	.align		4
        /*0000*/ 	.byte	0x04, 0x37
        /*0002*/ 	.short	(.L_45 - .L_44)
.L_44:
        /*0004*/ 	.word	0x00000082


	//----- nvinfo : EIATTR_KPARAM_INFO
	.align		4
.L_45:
        /*0008*/ 	.byte	0x04, 0x17
        /*000a*/ 	.short	(.L_47 - .L_46)
.L_46:
        /*000c*/ 	.word	0x00000000
        /*0010*/ 	.short	0x0003
        /*0012*/ 	.short	0x0014
        /*0014*/ 	.byte	0x00, 0xf0, 0x11, 0x00


	//----- nvinfo : EIATTR_KPARAM_INFO
	.align		4
.L_47:
        /*0018*/ 	.byte	0x04, 0x17
        /*001a*/ 	.short	(.L_49 - .L_48)
.L_48:
        /*001c*/ 	.word	0x00000000
        /*0020*/ 	.short	0x0002
        /*0022*/ 	.short	0x0010
        /*0024*/ 	.byte	0x00, 0xf0, 0x11, 0x00


	//----- nvinfo : EIATTR_KPARAM_INFO
	.align		4
.L_49:
        /*0028*/ 	.byte	0x04, 0x17
        /*002a*/ 	.short	(.L_51 - .L_50)
.L_50:
        /*002c*/ 	.word	0x00000000
        /*0030*/ 	.short	0x0001
        /*0032*/ 	.short	0x0008
        /*0034*/ 	.byte	0x00, 0xf5, 0x21, 0x00


	//----- nvinfo : EIATTR_KPARAM_INFO
	.align		4
.L_51:
        /*0038*/ 	.byte	0x04, 0x17
        /*003a*/ 	.short	(.L_53 - .L_52)
.L_52:
        /*003c*/ 	.word	0x00000000
        /*0040*/ 	.short	0x0000
        /*0042*/ 	.short	0x0000
        /*0044*/ 	.byte	0x00, 0xf5, 0x21, 0x00


	//----- nvinfo : EIATTR_SPARSE_MMA_MASK
	.align		4
.L_53:
        /*0048*/ 	.byte	0x03, 0x50
        /*004a*/ 	.short	0x0000


	//----- nvinfo : EIATTR_MAXREG_COUNT
	.align		4
        /*004c*/ 	.byte	0x03, 0x1b
        /*004e*/ 	.short	0x00ff


	//----- nvinfo : EIATTR_MERCURY_ISA_VERSION
	.align		4
        /*0050*/ 	.byte	0x03, 0x5f
        /*0052*/ 	.short	0x0101


	//----- nvinfo : EIATTR_VRC_CTA_INIT_COUNT
	.align		4
        /*0054*/ 	.byte	0x02, 0x4a
	.zero		1
	.zero		1


	//----- nvinfo : EIATTR_EXIT_INSTR_OFFSETS
	.align		4
        /*0058*/ 	.byte	0x04, 0x1c
        /*005a*/ 	.short	(.L_55 - .L_54)


	//   ....[0]....
.L_54:
        /*005c*/ 	.word	0x00000040


	//   ....[1]....
        /*0060*/ 	.word	0x00000400


	//   ....[2]....
        /*0064*/ 	.word	0x00000590


	//   ....[3]....
        /*0068*/ 	.word	0x000006a0


	//   ....[4]....
        /*006c*/ 	.word	0x00000710


	//   ....[5]....
        /*0070*/ 	.word	0x00000f30


	//----- nvinfo : EIATTR_CBANK_PARAM_SIZE
	.align		4
.L_55:
        /*0074*/ 	.byte	0x03, 0x19
        /*0076*/ 	.short	0x0018


	//----- nvinfo : EIATTR_PARAM_CBANK
	.align		4
        /*0078*/ 	.byte	0x04, 0x0a
        /*007a*/ 	.short	(.L_57 - .L_56)
	.align		4
.L_56:
        /*007c*/ 	.word	index@(.nv.constant0._Z13find_min_rootPiS_ii)
        /*0080*/ 	.short	0x0380
        /*0082*/ 	.short	0x0018


	//----- nvinfo : EIATTR_SW_WAR
	.align		4
.L_57:
        /*0084*/ 	.byte	0x04, 0x36
        /*0086*/ 	.short	(.L_59 - .L_58)
.L_58:
        /*0088*/ 	.word	0x00000008
.L_59:


//--------------------- .nv.info._Z8layer2_wPiS_S_i --------------------------
	.section	.nv.info._Z8layer2_wPiS_S_i,"",@"SHT_CUDA_INFO"
	.sectionflags	@""
	.align	4


	//----- nvinfo : EIATTR_CUDA_API_VERSION
	.align		4
        /*0000*/ 	.byte	0x04, 0x37
        /*0002*/ 	.short	(.L_61 - .L_60)
.L_60:
        /*0004*/ 	.word	0x00000082


	//----- nvinfo : EIATTR_KPARAM_INFO
	.align		4
.L_61:
        /*0008*/ 	.byte	0x04, 0x17
        /*000a*/ 	.short	(.L_63 - .L_62)
.L_62:
        /*000c*/ 	.word	0x00000000
        /*0010*/ 	.short	0x0003
        /*0012*/ 	.short	0x0018
        /*0014*/ 	.byte	0x00, 0xf0, 0x11, 0x00


	//----- nvinfo : EIATTR_KPARAM_INFO
	.align		4
.L_63:
        /*0018*/ 	.byte	0x04, 0x17
        /*001a*/ 	.short	(.L_65 - .L_64)
.L_64:
        /*001c*/ 	.word	0x00000000
        /*0020*/ 	.short	0x0002
        /*0022*/ 	.short	0x0010
        /*0024*/ 	.byte	0x00, 0xf5, 0x21, 0x00


	//----- nvinfo : EIATTR_KPARAM_INFO
	.align		4
.L_65:
        /*0028*/ 	.byte	0x04, 0x17
        /*002a*/ 	.short	(.L_67 - .L_66)
.L_66:
        /*002c*/ 	.word	0x00000000
        /*0030*/ 	.short	0x0001
        /*0032*/ 	.short	0x0008
        /*0034*/ 	.byte	0x00, 0xf5, 0x21, 0x00


	//----- nvinfo : EIATTR_KPARAM_INFO
	.align		4
.L_67:
        /*0038*/ 	.byte	0x04, 0x17
        /*003a*/ 	.short	(.L_69 - .L_68)
.L_68:
        /*003c*/ 	.word	0x00000000
        /*0040*/ 	.short	0x0000
        /*0042*/ 	.short	0x0000
        /*0044*/ 	.byte	0x00, 0xf5, 0x21, 0x00


	//----- nvinfo : EIATTR_SPARSE_MMA_MASK
	.align		4
.L_69:
        /*0048*/ 	.byte	0x03, 0x50
        /*004a*/ 	.short	0x0000


	//----- nvinfo : EIATTR_MAXREG_COUNT
	.align		4
        /*004c*/ 	.byte	0x03, 0x1b
        /*004e*/ 	.short	0x00ff


	//----- nvinfo : EIATTR_MERCURY_ISA_VERSION
	.align		4
        /*0050*/ 	.byte	0x03, 0x5f
        /*0052*/ 	.short	0x0101


	//----- nvinfo : EIATTR_VRC_CTA_INIT_COUNT
	.align		4
        /*0054*/ 	.byte	0x02, 0x4a
	.zero		1
	.zero		1


	//----- nvinfo : EIATTR_EXIT_INSTR_OFFSETS
	.align		4
        /*0058*/ 	.byte	0x04, 0x1c
        /*005a*/ 	.short	(.L_71 - .L_70)


	//   ....[0]....
.L_70:
        /*005c*/ 	.word	0x000000b0


	//   ....[1]....
        /*0060*/ 	.word	0x000005b0


	//   ....[2]....
        /*0064*/ 	.word	0x00000760


	//   ....[3]....
        /*0068*/ 	.word	0x000008e0


	//----- nvinfo : EIATTR_CRS_STACK_SIZE
	.align		4
.L_71:
        /*006c*/ 	.byte	0x04, 0x1e
        /*006e*/ 	.short	(.L_73 - .L_72)
.L_72:
        /*0070*/ 	.word	0x00000000


	//----- nvinfo : EIATTR_CBANK_PARAM_SIZE
	.align		4
.L_73:
        /*0074*/ 	.byte	0x03, 0x19
        /*0076*/ 	.short	0x001c


	//----- nvinfo : EIATTR_PARAM_CBANK
	.align		4
        /*0078*/ 	.byte	0x04, 0x0a
        /*007a*/ 	.short	(.L_75 - .L_74)
	.align		4
.L_74:
        /*007c*/ 	.word	index@(.nv.constant0._Z8layer2_wPiS_S_i)
        /*0080*/ 	.short	0x0380
        /*0082*/ 	.short	0x001c


	//----- nvinfo : EIATTR_SW_WAR
	.align		4
.L_75:
        /*0084*/ 	.byte	0x04, 0x36
        /*0086*/ 	.short	(.L_77 - .L_76)
.L_76:
        /*0088*/ 	.word	0x00000008
.L_77:


//--------------------- .nv.info._Z12warm_up_gpu2v --------------------------
	.section	.nv.info._Z12warm_up_gpu2v,"",@"SHT_CUDA_INFO"
	.sectionflags	@""
	.align	4


	//----- nvinfo : EIATTR_CUDA_API_VERSION
	.align		4
        /*0000*/ 	.byte	0x04, 0x37
        /*0002*/ 	.short	(.L_79 - .L_78)
.L_78:
        /*0004*/ 	.word	0x00000082


	//----- nvinfo : EIATTR_SPARSE_MMA_MASK
	.align		4
.L_79:
        /*0008*/ 	.byte	0x03, 0x50
        /*000a*/ 	.short	0x0000


	//----- nvinfo : EIATTR_MAXREG_COUNT
	.align		4
        /*000c*/ 	.byte	0x03, 0x1b
        /*000e*/ 	.short	0x00ff


	//----- nvinfo : EIATTR_MERCURY_ISA_VERSION
	.align		4
        /*0010*/ 	.byte	0x03, 0x5f
        /*0012*/ 	.short	0x0101


	//----- nvinfo : EIATTR_VRC_CTA_INIT_COUNT
	.align		4
        /*0014*/ 	.byte	0x02, 0x4a
	.zero		1
	.zero		1


	//----- nvinfo : EIATTR_EXIT_INSTR_OFFSETS
	.align		4
        /*0018*/ 	.byte	0x04, 0x1c
        /*001a*/ 	.short	(.L_81 - .L_80)


	//   ....[0]....
.L_80:
        /*001c*/ 	.word	0x00000010


	//----- nvinfo : EIATTR_SW_WAR
	.align		4
.L_81:
        /*0020*/ 	.byte	0x04, 0x36
        /*0022*/ 	.short	(.L_83 - .L_82)
.L_82:
        /*0024*/ 	.word	0x00000008
.L_83:


//--------------------- .nv.callgraph             --------------------------
	.section	.nv.callgraph,"",@"SHT_CUDA_CALLGRAPH"
	.align	4
	.sectionentsize	8
	.align		4
        /*0000*/ 	.word	0x00000000
	.align		4
        /*0004*/ 	.word	0xffffffff
	.align		4
        /*0008*/ 	.word	0x00000000
	.align		4
        /*000c*/ 	.word	0xfffffffe
	.align		4
        /*0010*/ 	.word	0x00000000
	.align		4
        /*0014*/ 	.word	0xfffffffd
	.align		4
        /*0018*/ 	.word	0x00000000
	.align		4
        /*001c*/ 	.word	0xfffffffc


//--------------------- .text._Z8layer2_sPiS_S_iiS_ --------------------------
	.section	.text._Z8layer2_sPiS_S_iiS_,"ax",@progbits
	.align	128
        .global         _Z8layer2_sPiS_S_iiS_
        .type           _Z8layer2_sPiS_S_iiS_,@function
        .size           _Z8layer2_sPiS_S_iiS_,(.L_x_30 - _Z8layer2_sPiS_S_iiS_)
        .other          _Z8layer2_sPiS_S_iiS_,@"STO_CUDA_ENTRY STV_DEFAULT"
_Z8layer2_sPiS_S_iiS_:
.text._Z8layer2_sPiS_S_iiS_:
[----:B------:R-:W-:Y:S08]  /*0000*/  LDC R1, c[0x0][0x37c] ;  /* 0x0000df00ff017b82 */ /* 0x000ff00000000800 */
[----:B------:R-:W0:Y:S01]  /*0010*/  LDC R7, c[0x0][0x398] ;  /* 0x0000e600ff077b82 */ /* 0x000e220000000800 */
[----:B------:R-:W1:Y:S01]  /*0020*/  S2R R0, SR_CTAID.X ;  /* 0x0000000000007919 */ /* 0x000e620000002500 */
[----:B------:R-:W1:Y:S01]  /*0030*/  LDCU UR6, c[0x0][0x360] ;  /* 0x00006c00ff0677ac */ /* 0x000e620008000800 */
[----:B------:R-:W1:Y:S01]  /*0040*/  S2R R3, SR_TID.X ;  /* 0x0000000000037919 */ /* 0x000e620000002100 */
[----:B------:R-:W2:Y:S01]  /*0050*/  LDCU.64 UR4, c[0x0][0x358] ;  /* 0x00006b00ff0477ac */ /* 0x000ea20008000a00 */
[----:B0-----:R-:W-:Y:S01]  /*0060*/  ISETP.NE.AND P0, PT, R7, -0x1, PT ;  /* 0xffffffff0700780c */ /* 0x001fe20003f05270 */
[----:B-1----:R-:W-:-:S12]  /*0070*/  IMAD R0, R0, UR6, R3 ;  /* 0x0000000600007c24 */ /* 0x002fd8000f8e0203 */
[----:B--2---:R-:W-:Y:S05]  /*0080*/  @P0 BRA `(.L_x_0) ;  /* 0x0000000000340947 */ /* 0x004fea0003800000 */
[----:B------:R-:W0:Y:S02]  /*0090*/  LDCU UR6, c[0x0][0x39c] ;  /* 0x00007380ff0677ac */ /* 0x000e240008000800 */
[----:B0-----:R-:W-:-:S13]  /*00a0*/  ISETP.GT.AND P0, PT, R0, UR6, PT ;  /* 0x0000000600007c0c */ /* 0x001fda000bf04270 */
[----:B------:R-:W-:Y:S05]  /*00b0*/  @P0 EXIT ;  /* 0x000000000000094d */ /* 0x000fea0003800000 */
[----:B------:R-:W0:Y:S08]  /*00c0*/  LDC.64 R2, c[0x0][0x380] ;  /* 0x0000e000ff027b82 */ /* 0x000e300000000a00 */
[----:B------:R-:W1:Y:S01]  /*00d0*/  LDC.64 R4, c[0x0][0x390] ;  /* 0x0000e400ff047b82 */ /* 0x000e620000000a00 */
[----:B0-----:R-:W-:-:S06]  /*00e0*/  IMAD.WIDE R2, R0, 0x4, R2 ;  /* 0x0000000400027825 */ /* 0x001fcc00078e0202 */
[----:B------:R-:W2:Y:S01]  /*00f0*/  LDG.E R3, desc[UR4][R2.64] ;  /* 0x0000000402037981 */ /* 0x000ea2000c1e1900 */
[----:B------:R-:W-:-:S05]  /*0100*/  IMAD R7, R0, UR6, R0 ;  /* 0x0000000600077c24 */ /* 0x000fca000f8e0200 */
[----:B------:R-:W-:-:S05]  /*0110*/  IADD3 R7, PT, PT, R0, UR6, R7 ;  /* 0x0000000600077c10 */ /* 0x000fca000fffe007 */
[----:B------:R-:W-:-:S04]  /*0120*/  VIADD R7, R7, 0x1 ;  /* 0x0000000107077836 */ /* 0x000fc80000000000 */
[----:B-1----:R-:W-:-:S05]  /*0130*/  IMAD.WIDE R4, R7, 0x4, R4 ;  /* 0x0000000407047825 */ /* 0x002fca00078e0204 */
[----:B--2---:R-:W-:Y:S01]  /*0140*/  STG.E desc[UR4][R4.64], R3 ;  /* 0x0000000304007986 */ /* 0x004fe2000c101904 */
[----:B------:R-:W-:Y:S05]  /*0150*/  EXIT ;  /* 0x000000000000794d */ /* 0x000fea0003800000 */
.L_x_0:
[----:B------:R-:W0:Y:S02]  /*0160*/  LDC R6, c[0x0][0x39c] ;  /* 0x0000e700ff067b82 */ /* 0x000e240000000800 */
[----:B0-----:R-:W-:-:S04]  /*0170*/  IMAD.IADD R2, R6, 0x1, -R7 ;  /* 0x0000000106027824 */ /* 0x001fc800078e0a07 */
[----:B------:R-:W-:-:S05]  /*0180*/  IMAD R3, R2, R7, R2 ;  /* 0x0000000702037224 */ /* 0x000fca00078e0202 */
[----:B------:R-:W-:-:S13]  /*0190*/  ISETP.GE.AND P0, PT, R0, R3, PT ;  /* 0x000000030000720c */ /* 0x000fda0003f06270 */
[----:B------:R-:W-:Y:S05]  /*01a0*/  @P0 EXIT ;  /* 0x000000000000094d */ /* 0x000fea0003800000 */
[----:B------:R-:W-:Y:S02]  /*01b0*/  IADD3 R7, PT, PT, R7, 0x1, RZ ;  /* 0x0000000107077810 */ /* 0x000fe40007ffe0ff */
[----:B------:R-:W-:Y:S02]  /*01c0*/  IABS R10, R0 ;  /* 0x00000000000a7213 */ /* 0x000fe40000000000 */
[-C--:B------:R-:W-:Y:S02]  /*01d0*/  IABS R5, R7.reuse ;  /* 0x0000000700057213 */ /* 0x080fe40000000000 */
[----:B------:R-:W-:Y:S02]  /*01e0*/  IABS R11, R7 ;  /* 0x00000007000b7213 */ /* 0x000fe40000000000 */
[----:B------:R-:W0:Y:S08]  /*01f0*/  I2F.RP R4, R5 ;  /* 0x0000000500047306 */ /* 0x000e300000209400 */
[----:B0-----:R-:W0:Y:S02]  /*0200*/  MUFU.RCP R4, R4 ;  /* 0x0000000400047308 */ /* 0x001e240000001000 */
[----:B0-----:R-:W-:-:S02]  /*0210*/  VIADD R2, R4, 0xffffffe ;  /* 0x0ffffffe04027836 */ /* 0x001fc40000000000 */
[----:B------:R-:W-:-:S04]  /*0220*/  IMAD.MOV R4, RZ, RZ, -R11 ;  /* 0x000000ffff047224 */ /* 0x000fc800078e0a0b */
[----:B------:R0:W1:Y:S02]  /*0230*/  F2I.FTZ.U32.TRUNC.NTZ R3, R2 ;  /* 0x0000000200037305 */ /* 0x000064000021f000 */
[----:B0-----:R-:W-:Y:S01]  /*0240*/  HFMA2 R2, -RZ, RZ, 0, 0 ;  /* 0x00000000ff027431 */ /* 0x001fe200000001ff */
[----:B-1----:R-:W-:-:S05]  /*0250*/  IADD3 R8, PT, PT, RZ, -R3, RZ ;  /* 0x80000003ff087210 */ /* 0x002fca0007ffe0ff */
[----:B------:R-:W-:Y:S02]  /*0260*/  IMAD R9, R8, R5, RZ ;  /* 0x0000000508097224 */ /* 0x000fe400078e02ff */
[----:B------:R-:W-:Y:S02]  /*0270*/  IMAD.MOV.U32 R8, RZ, RZ, R10 ;  /* 0x000000ffff087224 */ /* 0x000fe400078e000a */
[----:B------:R-:W-:-:S06]  /*0280*/  IMAD.HI.U32 R3, R3, R9, R2 ;  /* 0x0000000903037227 */ /* 0x000fcc00078e0002 */
[----:B------:R-:W-:-:S04]  /*0290*/  IMAD.HI.U32 R3, R3, R8, RZ ;  /* 0x0000000803037227 */ /* 0x000fc800078e00ff */
[----:B------:R-:W-:-:S05]  /*02a0*/  IMAD R2, R3, R4, R8 ;  /* 0x0000000403027224 */ /* 0x000fca00078e0208 */
[----:B------:R-:W-:-:S13]  /*02b0*/  ISETP.GT.U32.AND P2, PT, R5, R2, PT ;  /* 0x000000020500720c */ /* 0x000fda0003f44070 */
[-C--:B------:R-:W-:Y:S01]  /*02c0*/  @!P2 IADD3 R2, PT, PT, R2, -R5.reuse, RZ ;  /* 0x800000050202a210 */ /* 0x080fe20007ffe0ff */
[----:B------:R-:W-:Y:S01]  /*02d0*/  @!P2 VIADD R3, R3, 0x1 ;  /* 0x000000010303a836 */ /* 0x000fe20000000000 */
[----:B------:R-:W-:Y:S02]  /*02e0*/  ISETP.NE.AND P2, PT, R7, RZ, PT ;  /* 0x000000ff0700720c */ /* 0x000fe40003f45270 */
[----:B------:R-:W-:Y:S02]  /*02f0*/  ISETP.GE.U32.AND P0, PT, R2, R5, PT ;  /* 0x000000050200720c */ /* 0x000fe40003f06070 */
[----:B------:R-:W-:Y:S01]  /*0300*/  LOP3.LUT R2, R0, R7, RZ, 0x3c, !PT ;  /* 0x0000000700027212 */ /* 0x000fe200078e3cff */
[----:B------:R-:W0:Y:S03]  /*0310*/  LDC.64 R4, c[0x0][0x388] ;  /* 0x0000e200ff047b82 */ /* 0x000e260000000a00 */
[----:B------:R-:W-:-:S07]  /*0320*/  ISETP.GE.AND P1, PT, R2, RZ, PT ;  /* 0x000000ff0200720c */ /* 0x000fce0003f26270 */
[----:B------:R-:W-:-:S05]  /*0330*/  @P0 IADD3 R3, PT, PT, R3, 0x1, RZ ;  /* 0x0000000103030810 */ /* 0x000fca0007ffe0ff */
[----:B------:R-:W-:Y:S02]  /*0340*/  IMAD.MOV.U32 R8, RZ, RZ, R3 ;  /* 0x000000ffff087224 */ /* 0x000fe400078e0003 */
[----:B------:R-:W1:Y:S03]  /*0350*/  LDC.64 R2, c[0x0][0x390] ;  /* 0x0000e400ff027b82 */ /* 0x000e660000000a00 */
[----:B------:R-:W-:Y:S02]  /*0360*/  @!P1 IADD3 R8, PT, PT, -R8, RZ, RZ ;  /* 0x000000ff08089210 */ /* 0x000fe40007ffe1ff */
[----:B------:R-:W-:-:S04]  /*0370*/  @!P2 LOP3.LUT R8, RZ, R7, RZ, 0x33, !PT ;  /* 0x00000007ff08a212 */ /* 0x000fc800078e33ff */
[C---:B------:R-:W-:Y:S01]  /*0380*/  IADD3 R9, PT, PT, R8.reuse, 0x1, RZ ;  /* 0x0000000108097810 */ /* 0x040fe20007ffe0ff */
[----:B------:R-:W-:Y:S01]  /*0390*/  IMAD.MOV R10, RZ, RZ, -R8 ;  /* 0x000000ffff0a7224 */ /* 0x000fe200078e0a08 */
[C---:B------:R-:W-:Y:S01]  /*03a0*/  IADD3 R14, PT, PT, R7.reuse, R8, RZ ;  /* 0x00000008070e7210 */ /* 0x040fe20007ffe0ff */
[----:B------:R-:W-:Y:S02]  /*03b0*/  IMAD R12, R8, R6, R6 ;  /* 0x00000006080c7224 */ /* 0x000fe400078e0206 */
[----:B------:R-:W-:-:S04]  /*03c0*/  IMAD R10, R7, R10, R0 ;  /* 0x0000000a070a7224 */ /* 0x000fc800078e0200 */
[C---:B------:R-:W-:Y:S02]  /*03d0*/  IMAD.IADD R11, R9.reuse, 0x1, R10 ;  /* 0x00000001090b7824 */ /* 0x040fe400078e020a */
[----:B------:R-:W-:Y:S02]  /*03e0*/  IMAD.IADD R9, R9, 0x1, R12 ;  /* 0x0000000109097824 */ /* 0x000fe400078e020c */
[----:B------:R-:W-:-:S03]  /*03f0*/  IMAD R6, R11, R6, R6 ;  /* 0x000000060b067224 */ /* 0x000fc600078e0206 */
[C---:B------:R-:W-:Y:S02]  /*0400*/  IADD3 R7, PT, PT, R9.reuse, R14, RZ ;  /* 0x0000000e09077210 */ /* 0x040fe40007ffe0ff */
[----:B------:R-:W-:Y:S02]  /*0410*/  IADD3 R6, PT, PT, R14, R11, R6 ;  /* 0x0000000b0e067210 */ /* 0x000fe40007ffe006 */
[----:B------:R-:W-:Y:S02]  /*0420*/  IADD3 R9, PT, PT, R9, R8, R10 ;  /* 0x0000000809097210 */ /* 0x000fe40007ffe00a */
[----:B------:R-:W-:Y:S01]  /*0430*/  IADD3 R11, PT, PT, R6, 0x1, RZ ;  /* 0x00000001060b7810 */ /* 0x000fe20007ffe0ff */
[----:B0-----:R-:W-:-:S04]  /*0440*/  IMAD.WIDE R6, R7, 0x4, R4 ;  /* 0x0000000407067825 */ /* 0x001fc800078e0204 */
[--C-:B-1----:R-:W-:Y:S02]  /*0450*/  IMAD.WIDE R4, R9, 0x4, R2.reuse ;  /* 0x0000000409047825 */ /* 0x102fe400078e0202 */
[----:B------:R-:W2:Y:S01]  /*0460*/  LDG.E R6, desc[UR4][R6.64] ;  /* 0x0000000406067981 */ /* 0x000ea2000c1e1900 */
[----:B------:R-:W0:Y:S01]  /*0470*/  LDC.64 R8, c[0x0][0x3a0] ;  /* 0x0000e800ff087b82 */ /* 0x000e220000000a00 */
[----:B------:R-:W-:Y:S02]  /*0480*/  IMAD.WIDE R2, R11, 0x4, R2 ;  /* 0x000000040b027825 */ /* 0x000fe400078e0202 */
[----:B------:R-:W2:Y:S04]  /*0490*/  LDG.E R4, desc[UR4][R4.64] ;  /* 0x0000000404047981 */ /* 0x000ea8000c1e1900 */
[----:B------:R-:W2:Y:S01]  /*04a0*/  LDG.E R3, desc[UR4][R2.64] ;  /* 0x0000000402037981 */ /* 0x000ea2000c1e1900 */
[----:B0-----:R-:W-:Y:S01]  /*04b0*/  IMAD.WIDE R8, R0, 0x4, R8 ;  /* 0x0000000400087825 */ /* 0x001fe200078e0208 */
[----:B--2---:R-:W-:-:S05]  /*04c0*/  IADD3 R11, PT, PT, R6, R3, R4 ;  /* 0x00000003060b7210 */ /* 0x004fca0007ffe004 */
[----:B------:R-:W-:Y:S01]  /*04d0*/  STG.E desc[UR4][R8.64], R11 ;  /* 0x0000000b08007986 */ /* 0x000fe2000c101904 */
[----:B------:R-:W-:Y:S05]  /*04e0*/  EXIT ;  /* 0x000000000000794d */ /* 0x000fea0003800000 */
.L_x_1:
[----:B------:R-:W-:-:S00]  /*04f0*/  BRA `(.L_x_1) ;  /* 0xfffffffc00fc7947 */ /* 0x000fc0000383ffff */
[----:B------:R-:W-:-:S00]  /*0500*/  NOP ;  /* 0x0000000000007918 */ /* 0x000fc00000000000 */
[----:B------:R-:W-:-:S00]  /*0510*/  NOP ;  /* 0x0000000000007918 */ /* 0x000fc00000000000 */
[----:B------:R-:W-:-:S00]  /*0520*/  NOP ;  /* 0x0000000000007918 */ /* 0x000fc00000000000 */
[----:B------:R-:W-:-:S00]  /*0530*/  NOP ;  /* 0x0000000000007918 */ /* 0x000fc00000000000 */
[----:B------:R-:W-:-:S00]  /*0540*/  NOP ;  /* 0x0000000000007918 */ /* 0x000fc00000000000 */
[----:B------:R-:W-:-:S00]  /*0550*/  NOP ;  /* 0x0000000000007918 */ /* 0x000fc00000000000 */
[----:B------:R-:W-:-:S00]  /*0560*/  NOP ;  /* 0x0000000000007918 */ /* 0x000fc00000000000 */
[----:B------:R-:W-:-:S00]  /*0570*/  NOP ;  /* 0x0000000000007918 */ /* 0x000fc00000000000 */
.L_x_30:


//--------------------- .text._Z13find_min_rootPiS_ii --------------------------
	.section	.text._Z13find_min_rootPiS_ii,"ax",@progbits
	.align	128
        .global         _Z13find_min_rootPiS_ii
        .type           _Z13find_min_rootPiS_ii,@function
        .size           _Z13find_min_rootPiS_ii,(.L_x_31 - _Z13find_min_rootPiS_ii)
        .other          _Z13find_min_rootPiS_ii,@"STO_CUDA_ENTRY STV_DEFAULT"
_Z13find_min_rootPiS_ii:
.text._Z13find_min_rootPiS_ii:
[----:B------:R-:W-:Y:S08]  /*0000*/  LDC R1, c[0x0][0x37c] ;  /* 0x0000df00ff017b82 */ /* 0x000ff00000000800 */
[----:B------:R-:W0:Y:S02]  /*0010*/  LDC.64 R14, c[0x0][0x390] ;  /* 0x0000e400ff0e7b82 */ /* 0x000e240000000a00 */
[----:B0-----:R-:W-:-:S05]  /*0020*/  IMAD.IADD R0, R15, 0x1, -R14 ;  /* 0x000000010f007824 */ /* 0x001fca00078e0a0e */
[----:B------:R-:W-:-:S13]  /*0030*/  ISETP.GE.AND P0, PT, R0, 0x1, PT ;  /* 0x000000010000780c */ /* 0x000fda0003f06270 */
[----:B------:R-:W-:Y:S05]  /*0040*/  @!P0 EXIT ;  /* 0x000000000000894d */ /* 0x000fea0003800000 */
[C---:B------:R-:W-:Y:S01]  /*0050*/  ISETP.GT.AND P0, PT, R14.reuse, -0x1, PT ;  /* 0xffffffff0e00780c */ /* 0x040fe20003f04270 */
[----:B------:R-:W0:Y:S01]  /*0060*/  LDCU.64 UR10, c[0x0][0x358] ;  /* 0x00006b00ff0a77ac */ /* 0x000e220008000a00 */
[----:B------:R-:W-:Y:S02]  /*0070*/  VIADD R2, R14, 0x1 ;  /* 0x000000010e027836 */ /* 0x000fe40000000000 */
[----:B------:R-:W-:-:S09]  /*0080*/  VIADD R3, R15, 0x1 ;  /* 0x000000010f037836 */ /* 0x000fd20000000000 */
[----:B------:R-:W-:Y:S05]  /*0090*/  @P0 BRA `(.L_x_2) ;  /* 0x0000000400a00947 */ /* 0x000fea0003800000 */
[----:B------:R-:W-:Y:S02]  /*00a0*/  IADD3 R5, PT, PT, -R15, R14, RZ ;  /* 0x0000000e0f057210 */ /* 0x000fe40007ffe1ff */
[----:B------:R-:W-:Y:S02]  /*00b0*/  LOP3.LUT R4, R0, 0x7, RZ, 0xc0, !PT ;  /* 0x0000000700047812 */ /* 0x000fe400078ec0ff */
[----:B------:R-:W-:Y:S01]  /*00c0*/  ISETP.GT.U32.AND P0, PT, R5, -0x8, PT ;  /* 0xfffffff80500780c */ /* 0x000fe20003f04070 */
[----:B------:R-:W-:Y:S01]  /*00d0*/  IMAD.MOV.U32 R5, RZ, RZ, RZ ;  /* 0x000000ffff057224 */ /* 0x000fe200078e00ff */
[----:B------:R-:W-:-:S11]  /*00e0*/  ISETP.NE.AND P1, PT, R4, RZ, PT ;  /* 0x000000ff0400720c */ /* 0x000fd60003f25270 */
[----:B------:R-:W-:Y:S05]  /*00f0*/  @P0 BRA `(.L_x_3) ;  /* 0x0000000000c00947 */ /* 0x000fea0003800000 */
[----:B------:R-:W1:Y:S01]  /*0100*/  LDC.64 R12, c[0x0][0x388] ;  /* 0x0000e200ff0c7b82 */ /* 0x000e620000000a00 */
[----:B------:R-:W-:Y:S01]  /*0110*/  LOP3.LUT R5, R0, 0x7ffffff8, RZ, 0xc0, !PT ;  /* 0x7ffffff800057812 */ /* 0x000fe200078ec0ff */
[C-C-:B------:R-:W-:Y:S01]  /*0120*/  IMAD.IADD R24, R15.reuse, 0x1, R14.reuse ;  /* 0x000000010f187824 */ /* 0x140fe200078e020e */
[C---:B------:R-:W-:Y:S01]  /*0130*/  LEA R10, R15.reuse, R14, 0x2 ;  /* 0x0000000e0f0a7211 */ /* 0x040fe200078e10ff */
[C-C-:B------:R-:W-:Y:S01]  /*0140*/  IMAD R6, R15.reuse, 0x8, R14.reuse ;  /* 0x000000080f067824 */ /* 0x140fe200078e020e */
[C---:B------:R-:W-:Y:S01]  /*0150*/  LEA R26, R15.reuse, 0x10, 0x3 ;  /* 0x000000100f1a7811 */ /* 0x040fe200078e18ff */
[C-C-:B------:R-:W-:Y:S02]  /*0160*/  IMAD R7, R15.reuse, 0x7, R14.reuse ;  /* 0x000000070f077824 */ /* 0x140fe400078e020e */
[C-C-:B------:R-:W-:Y:S02]  /*0170*/  IMAD R8, R15.reuse, 0x6, R14.reuse ;  /* 0x000000060f087824 */ /* 0x140fe400078e020e */
[----:B------:R-:W-:-:S02]  /*0180*/  IMAD R9, R15, 0x5, R14 ;  /* 0x000000050f097824 */ /* 0x000fc400078e020e */
[C-C-:B------:R-:W-:Y:S02]  /*0190*/  IMAD R11, R15.reuse, 0x3, R14.reuse ;  /* 0x000000030f0b7824 */ /* 0x140fe400078e020e */
[----:B------:R-:W-:Y:S02]  /*01a0*/  IMAD R25, R15, 0x2, R14 ;  /* 0x000000020f197824 */ /* 0x000fe400078e020e */
[----:B------:R-:W-:-:S07]  /*01b0*/  IMAD.MOV R27, RZ, RZ, -R5 ;  /* 0x000000ffff1b7224 */ /* 0x000fce00078e0a05 */
.L_x_4:
[----:B---3--:R-:W-:Y:S01]  /*01c0*/  VIADD R19, R24, 0x2 ;  /* 0x0000000218137836 */ /* 0x008fe20000000000 */
[----:B------:R-:W-:Y:S01]  /*01d0*/  IADD3 R17, PT, PT, R25, 0x4, RZ ;  /* 0x0000000419117810 */ /* 0x000fe20007ffe0ff */
[----:B------:R-:W-:Y:S01]  /*01e0*/  IMAD.MOV.U32 R29, RZ, RZ, 0x7fffffff ;  /* 0x7fffffffff1d7424 */ /* 0x000fe200078e00ff */
[----:B------:R-:W-:Y:S01]  /*01f0*/  IADD3 R27, PT, PT, R27, 0x8, RZ ;  /* 0x000000081b1b7810 */ /* 0x000fe20007ffe0ff */
[--C-:B-1----:R-:W-:Y:S01]  /*0200*/  IMAD.WIDE R18, R19, 0x4, R12.reuse ;  /* 0x0000000413127825 */ /* 0x102fe200078e020c */
[----:B------:R-:W-:Y:S02]  /*0210*/  IADD3 R23, PT, PT, R9, 0xa, RZ ;  /* 0x0000000a09177810 */ /* 0x000fe40007ffe0ff */
[----:B------:R-:W-:Y:S01]  /*0220*/  ISETP.NE.AND P0, PT, R27, RZ, PT ;  /* 0x000000ff1b00720c */ /* 0x000fe20003f05270 */
[----:B------:R-:W-:Y:S01]  /*0230*/  VIADD R15, R11, 0x6 ;  /* 0x000000060b0f7836 */ /* 0x000fe20000000000 */
[----:B0-----:R0:W-:Y:S01]  /*0240*/  STG.E desc[UR10][R18.64], R29 ;  /* 0x0000001d12007986 */ /* 0x0011e2000c10190a */
[----:B------:R-:W-:Y:S01]  /*0250*/  IMAD.WIDE R16, R17, 0x4, R12 ;  /* 0x0000000411107825 */ /* 0x000fe200078e020c */
[----:B------:R-:W-:-:S03]  /*0260*/  IADD3 R25, PT, PT, R26, R25, RZ ;  /* 0x000000191a197210 */ /* 0x000fc60007ffe0ff */
[----:B------:R-:W-:Y:S01]  /*0270*/  VIADD R21, R10, 0x8 ;  /* 0x000000080a157836 */ /* 0x000fe20000000000 */
[----:B------:R1:W-:Y:S01]  /*0280*/  STG.E desc[UR10][R16.64], R29 ;  /* 0x0000001d10007986 */ /* 0x0003e2000c10190a */
[----:B------:R-:W-:-:S04]  /*0290*/  IMAD.WIDE R14, R15, 0x4, R12 ;  /* 0x000000040f0e7825 */ /* 0x000fc800078e020c */
[----:B------:R-:W-:Y:S01]  /*02a0*/  VIADD R28, R8, 0xc ;  /* 0x0000000c081c7836 */ /* 0x000fe20000000000 */
[----:B------:R2:W-:Y:S01]  /*02b0*/  STG.E desc[UR10][R14.64], R29 ;  /* 0x0000001d0e007986 */ /* 0x0005e2000c10190a */
[----:B------:R-:W-:Y:S01]  /*02c0*/  IMAD.WIDE R20, R21, 0x4, R12 ;  /* 0x0000000415147825 */ /* 0x000fe200078e020c */
[----:B------:R-:W-:-:S03]  /*02d0*/  IADD3 R8, PT, PT, R26, R8, RZ ;  /* 0x000000081a087210 */ /* 0x000fc60007ffe0ff */
[----:B0-----:R-:W-:Y:S01]  /*02e0*/  VIADD R19, R6, 0x10 ;  /* 0x0000001006137836 */ /* 0x001fe20000000000 */
[----:B------:R3:W-:Y:S01]  /*02f0*/  STG.E desc[UR10][R20.64], R29 ;  /* 0x0000001d14007986 */ /* 0x0007e2000c10190a */
[----:B-1----:R-:W-:Y:S02]  /*0300*/  VIADD R17, R7, 0xe ;  /* 0x0000000e07117836 */ /* 0x002fe40000000000 */
[----:B------:R-:W-:-:S04]  /*0310*/  IMAD.WIDE R22, R23, 0x4, R12 ;  /* 0x0000000417167825 */ /* 0x000fc800078e020c */
[--C-:B--2---:R-:W-:Y:S01]  /*0320*/  IMAD.WIDE R14, R28, 0x4, R12.reuse ;  /* 0x000000041c0e7825 */ /* 0x104fe200078e020c */
[----:B------:R3:W-:Y:S03]  /*0330*/  STG.E desc[UR10][R22.64], R29 ;  /* 0x0000001d16007986 */ /* 0x0007e6000c10190a */
[--C-:B------:R-:W-:Y:S01]  /*0340*/  IMAD.WIDE R16, R17, 0x4, R12.reuse ;  /* 0x0000000411107825 */ /* 0x100fe200078e020c */
[----:B------:R3:W-:Y:S03]  /*0350*/  STG.E desc[UR10][R14.64], R29 ;  /* 0x0000001d0e007986 */ /* 0x0007e6000c10190a */
[----:B------:R-:W-:Y:S01]  /*0360*/  IMAD.WIDE R18, R19, 0x4, R12 ;  /* 0x0000000413127825 */ /* 0x000fe200078e020c */
[----:B------:R3:W-:Y:S03]  /*0370*/  STG.E desc[UR10][R16.64], R29 ;  /* 0x0000001d10007986 */ /* 0x0007e6000c10190a */
[C---:B------:R-:W-:Y:S01]  /*0380*/  IMAD.IADD R24, R26.reuse, 0x1, R24 ;  /* 0x000000011a187824 */ /* 0x040fe200078e0218 */
[----:B------:R3:W-:Y:S01]  /*0390*/  STG.E desc[UR10][R18.64], R29 ;  /* 0x0000001d12007986 */ /* 0x0007e2000c10190a */
[----:B------:R-:W-:-:S02]  /*03a0*/  IMAD.IADD R6, R26, 0x1, R6 ;  /* 0x000000011a067824 */ /* 0x000fc400078e0206 */
[C---:B------:R-:W-:Y:S02]  /*03b0*/  IMAD.IADD R7, R26.reuse, 0x1, R7 ;  /* 0x000000011a077824 */ /* 0x040fe400078e0207 */
[C---:B------:R-:W-:Y:S02]  /*03c0*/  IMAD.IADD R9, R26.reuse, 0x1, R9 ;  /* 0x000000011a097824 */ /* 0x040fe400078e0209 */
[C---:B------:R-:W-:Y:S02]  /*03d0*/  IMAD.IADD R10, R26.reuse, 0x1, R10 ;  /* 0x000000011a0a7824 */ /* 0x040fe400078e020a */
[----:B------:R-:W-:Y:S01]  /*03e0*/  IMAD.IADD R11, R26, 0x1, R11 ;  /* 0x000000011a0b7824 */ /* 0x000fe200078e020b */
[----:B------:R-:W-:Y:S06]  /*03f0*/  @P0 BRA `(.L_x_4) ;  /* 0xfffffffc00700947 */ /* 0x000fec000383ffff */
.L_x_3:
[----:B0-----:R-:W-:Y:S05]  /*0400*/  @!P1 EXIT ;  /* 0x000000000000994d */ /* 0x001fea0003800000 */
[----:B------:R-:W-:Y:S02]  /*0410*/  ISETP.GE.U32.AND P0, PT, R4, 0x4, PT ;  /* 0x000000040400780c */ /* 0x000fe40003f06070 */
[----:B---3--:R-:W-:-:S04]  /*0420*/  LOP3.LUT R14, R0, 0x3, RZ, 0xc0, !PT ;  /* 0x00000003000e7812 */ /* 0x008fc800078ec0ff */
[----:B------:R-:W-:-:S07]  /*0430*/  ISETP.NE.AND P1, PT, R14, RZ, PT ;  /* 0x000000ff0e00720c */ /* 0x000fce0003f25270 */
[----:B------:R-:W-:Y:S06]  /*0440*/  @!P0 BRA `(.L_x_5) ;  /* 0x0000000000508947 */ /* 0x000fec0003800000 */
[----:B------:R-:W0:Y:S01]  /*0450*/  LDC.64 R6, c[0x0][0x388] ;  /* 0x0000e200ff067b82 */ /* 0x000e220000000a00 */
[----:B------:R-:W-:Y:S02]  /*0460*/  IMAD R4, R3, R5, R3 ;  /* 0x0000000503047224 */ /* 0x000fe400078e0203 */
[----:B------:R-:W-:Y:S01]  /*0470*/  IMAD.IADD R8, R2, 0x1, R5 ;  /* 0x0000000102087824 */ /* 0x000fe200078e0205 */
[----:B------:R-:W-:Y:S01]  /*0480*/  IADD3 R5, PT, PT, R5, 0x4, RZ ;  /* 0x0000000405057810 */ /* 0x000fe20007ffe0ff */
[C---:B------:R-:W-:Y:S02]  /*0490*/  IMAD.IADD R10, R3.reuse, 0x1, R4 ;  /* 0x00000001030a7824 */ /* 0x040fe400078e0204 */
[----:B------:R-:W-:Y:S01]  /*04a0*/  IMAD.MOV.U32 R17, RZ, RZ, 0x7fffffff ;  /* 0x7fffffffff117424 */ /* 0x000fe200078e00ff */
[----:B------:R-:W-:Y:S01]  /*04b0*/  IADD3 R9, PT, PT, R4, R8, RZ ;  /* 0x0000000804097210 */ /* 0x000fe20007ffe0ff */
[--C-:B------:R-:W-:Y:S01]  /*04c0*/  IMAD.IADD R13, R3, 0x1, R10.reuse ;  /* 0x00000001030d7824 */ /* 0x100fe200078e020a */
[----:B------:R-:W-:-:S04]  /*04d0*/  IADD3 R11, PT, PT, R8, 0x1, R10 ;  /* 0x00000001080b7810 */ /* 0x000fc80007ffe00a */
[C---:B------:R-:W-:Y:S02]  /*04e0*/  IADD3 R12, PT, PT, R8.reuse, R13, R3 ;  /* 0x0000000d080c7210 */ /* 0x040fe40007ffe003 */
[----:B------:R-:W-:-:S03]  /*04f0*/  IADD3 R13, PT, PT, R8, 0x2, R13 ;  /* 0x00000002080d7810 */ /* 0x000fc60007ffe00d */
[----:B------:R-:W-:Y:S02]  /*0500*/  VIADD R15, R12, 0x3 ;  /* 0x000000030c0f7836 */ /* 0x000fe40000000000 */
[----:B0-----:R-:W-:-:S04]  /*0510*/  IMAD.WIDE R8, R9, 0x4, R6 ;  /* 0x0000000409087825 */ /* 0x001fc800078e0206 */
[--C-:B------:R-:W-:Y:S01]  /*0520*/  IMAD.WIDE R10, R11, 0x4, R6.reuse ;  /* 0x000000040b0a7825 */ /* 0x100fe200078e0206 */
[----:B------:R0:W-:Y:S03]  /*0530*/  STG.E desc[UR10][R8.64], R17 ;  /* 0x0000001108007986 */ /* 0x0001e6000c10190a */
[--C-:B------:R-:W-:Y:S01]  /*0540*/  IMAD.WIDE R12, R13, 0x4, R6.reuse ;  /* 0x000000040d0c7825 */ /* 0x100fe200078e0206 */
[----:B------:R0:W-:Y:S03]  /*0550*/  STG.E desc[UR10][R10.64], R17 ;  /* 0x000000110a007986 */ /* 0x0001e6000c10190a */
[----:B------:R-:W-:Y:S01]  /*0560*/  IMAD.WIDE R6, R15, 0x4, R6 ;  /* 0x000000040f067825 */ /* 0x000fe200078e0206 */
[----:B------:R0:W-:Y:S04]  /*0570*/  STG.E desc[UR10][R12.64], R17 ;  /* 0x000000110c007986 */ /* 0x0001e8000c10190a */
[----:B------:R0:W-:Y:S02]  /*0580*/  STG.E desc[UR10][R6.64], R17 ;  /* 0x0000001106007986 */ /* 0x0001e4000c10190a */
.L_x_5:
[----:B------:R-:W-:Y:S05]  /*0590*/  @!P1 EXIT ;  /* 0x000000000000994d */ /* 0x000fea0003800000 */
[----:B------:R-:W-:Y:S02]  /*05a0*/  ISETP.NE.AND P0, PT, R14, 0x1, PT ;  /* 0x000000010e00780c */ /* 0x000fe40003f05270 */
[----:B------:R-:W-:-:S04]  /*05b0*/  LOP3.LUT R0, R0, 0x1, RZ, 0xc0, !PT ;  /* 0x0000000100007812 */ /* 0x000fc800078ec0ff */
[----:B------:R-:W-:-:S07]  /*05c0*/  ISETP.NE.U32.AND P1, PT, R0, 0x1, PT ;  /* 0x000000010000780c */ /* 0x000fce0003f25070 */
[----:B------:R-:W-:Y:S06]  /*05d0*/  @!P0 BRA `(.L_x_6) ;  /* 0x0000000000308947 */ /* 0x000fec0003800000 */
[----:B0-----:R-:W0:Y:S01]  /*05e0*/  LDC.64 R6, c[0x0][0x388] ;  /* 0x0000e200ff067b82 */ /* 0x001e220000000a00 */
[----:B------:R-:W-:Y:S02]  /*05f0*/  IMAD R4, R3, R5, R3 ;  /* 0x0000000503047224 */ /* 0x000fe400078e0203 */
[----:B------:R-:W-:Y:S02]  /*0600*/  IMAD.IADD R9, R2, 0x1, R5 ;  /* 0x0000000102097824 */ /* 0x000fe400078e0205 */
[----:B------:R-:W-:Y:S02]  /*0610*/  IMAD.MOV.U32 R13, RZ, RZ, 0x7fffffff ;  /* 0x7fffffffff0d7424 */ /* 0x000fe400078e00ff */
[----:B------:R-:W-:Y:S01]  /*0620*/  VIADD R5, R5, 0x2 ;  /* 0x0000000205057836 */ /* 0x000fe20000000000 */
[----:B------:R-:W-:Y:S01]  /*0630*/  IADD3 R0, PT, PT, R9, R4, R3 ;  /* 0x0000000409007210 */ /* 0x000fe20007ffe003 */
[----:B------:R-:W-:-:S03]  /*0640*/  IMAD.IADD R9, R4, 0x1, R9 ;  /* 0x0000000104097824 */ /* 0x000fc600078e0209 */
[----:B------:R-:W-:Y:S01]  /*0650*/  IADD3 R11, PT, PT, R0, 0x1, RZ ;  /* 0x00000001000b7810 */ /* 0x000fe20007ffe0ff */
[----:B0-----:R-:W-:-:S04]  /*0660*/  IMAD.WIDE R8, R9, 0x4, R6 ;  /* 0x0000000409087825 */ /* 0x001fc800078e0206 */
[----:B------:R-:W-:Y:S01]  /*0670*/  IMAD.WIDE R6, R11, 0x4, R6 ;  /* 0x000000040b067825 */ /* 0x000fe200078e0206 */
[----:B------:R1:W-:Y:S04]  /*0680*/  STG.E desc[UR10][R8.64], R13 ;  /* 0x0000000d08007986 */ /* 0x0003e8000c10190a */
[----:B------:R1:W-:Y:S02]  /*0690*/  STG.E desc[UR10][R6.64], R13 ;  /* 0x0000000d06007986 */ /* 0x0003e4000c10190a */
.L_x_6:
[----:B------:R-:W-:Y:S05]  /*06a0*/  @P1 EXIT ;  /* 0x000000000000194d */ /* 0x000fea0003800000 */
[----:B01----:R-:W0:Y:S01]  /*06b0*/  LDC.64 R6, c[0x0][0x388] ;  /* 0x0000e200ff067b82 */ /* 0x003e220000000a00 */
[----:B------:R-:W-:-:S05]  /*06c0*/  IMAD R3, R3, R5, R3 ;  /* 0x0000000503037224 */ /* 0x000fca00078e0203 */
[----:B------:R-:W-:Y:S02]  /*06d0*/  IADD3 R3, PT, PT, R3, R2, R5 ;  /* 0x0000000203037210 */ /* 0x000fe40007ffe005 */
[----:B------:R-:W-:-:S03]  /*06e0*/  MOV R5, 0x7fffffff ;  /* 0x7fffffff00057802 */ /* 0x000fc60000000f00 */
[----:B0-----:R-:W-:-:S05]  /*06f0*/  IMAD.WIDE R2, R3, 0x4, R6 ;  /* 0x0000000403027825 */ /* 0x001fca00078e0206 */
[----:B------:R-:W-:Y:S01]  /*0700*/  STG.E desc[UR10][R2.64], R5 ;  /* 0x0000000502007986 */ /* 0x000fe2000c10190a */
[----:B------:R-:W-:Y:S05]  /*0710*/  EXIT ;  /* 0x000000000000794d */ /* 0x000fea0003800000 */
.L_x_2:
[----:B------:R-:W1:Y:S01]  /*0720*/  LDCU.64 UR6, c[0x0][0x380] ;  /* 0x00007000ff0677ac */ /* 0x000e620008000a00 */
[C---:B------:R-:W-:Y:S02]  /*0730*/  LOP3.LUT R18, R2.reuse, 0xf, RZ, 0xc0, !PT ;  /* 0x0000000f02127812 */ /* 0x040fe400078ec0ff */
[C---:B------:R-:W-:Y:S01]  /*0740*/  LOP3.LUT R19, R2.reuse, 0x7, RZ, 0xc0, !PT ;  /* 0x0000000702137812 */ /* 0x040fe200078ec0ff */
[----:B------:R-:W-:Y:S01]  /*0750*/  UMOV UR4, URZ ;  /* 0x000000ff00047c82 */ /* 0x000fe20008000000 */
[----:B------:R-:W-:Y:S01]  /*0760*/  LOP3.LUT R6, R2, 0xfffffff0, RZ, 0xc0, !PT ;  /* 0xfffffff002067812 */ /* 0x000fe200078ec0ff */
[----:B------:R-:W-:Y:S01]  /*0770*/  VIADD R4, R18, 0xffffffff ;  /* 0xffffffff12047836 */ /* 0x000fe20000000000 */
[----:B------:R-:W-:Y:S01]  /*0780*/  LOP3.LUT R20, R2, 0x3, RZ, 0xc0, !PT ;  /* 0x0000000302147812 */ /* 0x000fe200078ec0ff */
[----:B------:R-:W-:Y:S01]  /*0790*/  VIADD R5, R19, 0xffffffff ;  /* 0xffffffff13057836 */ /* 0x000fe20000000000 */
[----:B------:R-:W-:Y:S02]  /*07a0*/  IADD3 R7, PT, PT, -R6, RZ, RZ ;  /* 0x000000ff06077210 */ /* 0x000fe40007ffe1ff */
[----:B------:R-:W-:-:S02]  /*07b0*/  ISETP.GE.U32.AND P0, PT, R4, 0x7, PT ;  /* 0x000000070400780c */ /* 0x000fc40003f06070 */
[----:B------:R-:W-:Y:S01]  /*07c0*/  ISETP.GE.U32.AND P1, PT, R5, 0x3, PT ;  /* 0x000000030500780c */ /* 0x000fe20003f26070 */
[----:B-1----:R-:W-:-:S04]  /*07d0*/  UIADD3 UR6, UP0, UPT, UR6, 0x20, URZ ;  /* 0x0000002006067890 */ /* 0x002fc8000ff1e0ff */
[----:B------:R-:W-:-:S12]  /*07e0*/  UIADD3.X UR7, UPT, UPT, URZ, UR7, URZ, UP0, !UPT ;  /* 0x00000007ff077290 */ /* 0x000fd800087fe4ff */
.L_x_12:
[----:B-1----:R-:W1:Y:S01]  /*07f0*/  LDCU UR8, c[0x0][0x390] ;  /* 0x00007200ff0877ac */ /* 0x002e620008000800 */
[----:B------:R-:W-:Y:S02]  /*0800*/  IMAD.MOV.U32 R9, RZ, RZ, 0x7fffffff ;  /* 0x7fffffffff097424 */ /* 0x000fe400078e00ff */
[----:B------:R-:W-:Y:S01]  /*0810*/  IMAD.MOV.U32 R11, RZ, RZ, RZ ;  /* 0x000000ffff0b7224 */ /* 0x000fe200078e00ff */
[----:B------:R-:W-:Y:S02]  /*0820*/  UIADD3 UR5, UPT, UPT, UR4, 0x1, URZ ;  /* 0x0000000104057890 */ /* 0x000fe4000fffe0ff */
[----:B------:R-:W-:-:S04]  /*0830*/  IMAD R8, R2, UR4, RZ ;  /* 0x0000000402087c24 */ /* 0x000fc8000f8e02ff */
[----:B------:R-:W-:Y:S01]  /*0840*/  ISETP.NE.AND P2, PT, R0, UR5, PT ;  /* 0x0000000500007c0c */ /* 0x000fe2000bf45270 */
[----:B-1----:R-:W-:-:S03]  /*0850*/  UISETP.GE.U32.AND UP0, UPT, UR8, 0xf, UPT ;  /* 0x0000000f0800788c */ /* 0x002fc6000bf06070 */
[----:B------:R-:W-:Y:S01]  /*0860*/  UMOV UR8, UR4 ;  /* 0x0000000400087c82 */ /* 0x000fe20008000000 */
[----:B------:R-:W-:-:S05]  /*0870*/  UMOV UR4, UR5 ;  /* 0x0000000500047c82 */ /* 0x000fca0008000000 */
[----:B------:R-:W-:Y:S05]  /*0880*/  BRA.U !UP0, `(.L_x_7) ;  /* 0x00000001089c7547 */ /* 0x000fea000b800000 */
[----:B------:R-:W-:Y:S01]  /*0890*/  MOV R4, UR6 ;  /* 0x0000000600047c02 */ /* 0x000fe20008000f00 */
[----:B------:R-:W-:Y:S02]  /*08a0*/  IMAD.U32 R5, RZ, RZ, UR7 ;  /* 0x00000007ff057e24 */ /* 0x000fe4000f8e00ff */
[----:B------:R-:W-:Y:S02]  /*08b0*/  IMAD.MOV.U32 R9, RZ, RZ, 0x7fffffff ;  /* 0x7fffffffff097424 */ /* 0x000fe400078e00ff */
[----:B------:R-:W-:-:S04]  /*08c0*/  IMAD.WIDE.U32 R4, R8, 0x4, R4 ;  /* 0x0000000408047825 */ /* 0x000fc800078e0004 */
[----:B------:R-:W-:Y:S01]  /*08d0*/  IMAD.MOV.U32 R13, RZ, RZ, R5 ;  /* 0x000000ffff0d7224 */ /* 0x000fe200078e0005 */
[----:B------:R-:W-:Y:S01]  /*08e0*/  MOV R12, R4 ;  /* 0x00000004000c7202 */ /* 0x000fe20000000f00 */
[----:B------:R-:W-:-:S07]  /*08f0*/  IMAD.MOV.U32 R10, RZ, RZ, R7 ;  /* 0x000000ffff0a7224 */ /* 0x000fce00078e0007 */
.L_x_8:
[----:B------:R-:W-:Y:S01]  /*0900*/  MOV R4, R12 ;  /* 0x0000000c00047202 */ /* 0x000fe20000000f00 */
[----:B------:R-:W-:-:S05]  /*0910*/  IMAD.MOV.U32 R5, RZ, RZ, R13 ;  /* 0x000000ffff057224 */ /* 0x000fca00078e000d */
[----:B0-----:R-:W2:Y:S04]  /*0920*/  LDG.E R24, desc[UR10][R4.64+-0x20] ;  /* 0xffffe00a04187981 */ /* 0x001ea8000c1e1900 */
[----:B------:R-:W2:Y:S04]  /*0930*/  LDG.E R21, desc[UR10][R4.64+-0x1c] ;  /* 0xffffe40a04157981 */ /* 0x000ea8000c1e1900 */
[----:B------:R-:W3:Y:S04]  /*0940*/  LDG.E R26, desc[UR10][R4.64+-0x18] ;  /* 0xffffe80a041a7981 */ /* 0x000ee8000c1e1900 */
[----:B------:R-:W3:Y:S04]  /*0950*/  LDG.E R23, desc[UR10][R4.64+-0x14] ;  /* 0xffffec0a04177981 */ /* 0x000ee8000c1e1900 */
[----:B------:R-:W4:Y:S04]  /*0960*/  LDG.E R11, desc[UR10][R4.64+-0x10] ;  /* 0xfffff00a040b7981 */ /* 0x000f28000c1e1900 */
[----:B------:R-:W4:Y:S04]  /*0970*/  LDG.E R12, desc[UR10][R4.64+-0xc] ;  /* 0xfffff40a040c7981 */ /* 0x000f28000c1e1900 */
[----:B------:R-:W5:Y:S04]  /*0980*/  LDG.E R13, desc[UR10][R4.64+-0x8] ;  /* 0xfffff80a040d7981 */ /* 0x000f68000c1e1900 */
[----:B------:R-:W5:Y:S04]  /*0990*/  LDG.E R14, desc[UR10][R4.64+-0x4] ;  /* 0xfffffc0a040e7981 */ /* 0x000f68000c1e1900 */
[----:B------:R-:W5:Y:S04]  /*09a0*/  LDG.E R15, desc[UR10][R4.64] ;  /* 0x0000000a040f7981 */ /* 0x000f68000c1e1900 */
[----:B------:R-:W5:Y:S04]  /*09b0*/  LDG.E R16, desc[UR10][R4.64+0x4] ;  /* 0x0000040a04107981 */ /* 0x000f68000c1e1900 */
[----:B------:R-:W5:Y:S04]  /*09c0*/  LDG.E R17, desc[UR10][R4.64+0x8] ;  /* 0x0000080a04117981 */ /* 0x000f68000c1e1900 */
[----:B------:R-:W5:Y:S01]  /*09d0*/  LDG.E R22, desc[UR10][R4.64+0xc] ;  /* 0x00000c0a04167981 */ /* 0x000f62000c1e1900 */
[----:B--2---:R-:W-:-:S03]  /*09e0*/  VIMNMX3 R21, R24, R9, R21, PT ;  /* 0x000000091815720f */ /* 0x004fc60003800115 */
[----:B------:R-:W2:Y:S04]  /*09f0*/  LDG.E R24, desc[UR10][R4.64+0x10] ;  /* 0x0000100a04187981 */ /* 0x000ea8000c1e1900 */
[----:B------:R-:W2:Y:S01]  /*0a00*/  LDG.E R9, desc[UR10][R4.64+0x14] ;  /* 0x0000140a04097981 */ /* 0x000ea2000c1e1900 */
[----:B---3--:R-:W-:-:S03]  /*0a10*/  VIMNMX3 R23, R26, R21, R23, PT ;  /* 0x000000151a17720f */ /* 0x008fc60003800117 */
[----:B------:R-:W3:Y:S04]  /*0a20*/  LDG.E R26, desc[UR10][R4.64+0x18] ;  /* 0x0000180a041a7981 */ /* 0x000ee8000c1e1900 */
[----:B------:R-:W3:Y:S01]  /*0a30*/  LDG.E R21, desc[UR10][R4.64+0x1c] ;  /* 0x00001c0a04157981 */ /* 0x000ee2000c1e1900 */
[----:B------:R-:W-:Y:S01]  /*0a40*/  VIADD R10, R10, 0x10 ;  /* 0x000000100a0a7836 */ /* 0x000fe20000000000 */
[----:B----4-:R-:W-:Y:S02]  /*0a50*/  VIMNMX3 R11, R11, R23, R12, PT ;  /* 0x000000170b0b720f */ /* 0x010fe4000380010c */
[----:B------:R-:W-:Y:S02]  /*0a60*/  IADD3 R12, P4, PT, R4, 0x40, RZ ;  /* 0x00000040040c7810 */ /* 0x000fe40007f9e0ff */
[----:B------:R-:W-:-:S02]  /*0a70*/  ISETP.NE.AND P3, PT, R10, RZ, PT ;  /* 0x000000ff0a00720c */ /* 0x000fc40003f65270 */
[----:B-----5:R-:W-:Y:S02]  /*0a80*/  VIMNMX3 R11, R13, R11, R14, PT ;  /* 0x0000000b0d0b720f */ /* 0x020fe4000380010e */
[----:B------:R-:W-:Y:S02]  /*0a90*/  IADD3.X R13, PT, PT, RZ, R5, RZ, P4, !PT ;  /* 0x00000005ff0d7210 */ /* 0x000fe400027fe4ff */
[----:B------:R-:W-:-:S04]  /*0aa0*/  VIMNMX3 R11, R15, R11, R16, PT ;  /* 0x0000000b0f0b720f */ /* 0x000fc80003800110 */
[----:B------:R-:W-:-:S04]  /*0ab0*/  VIMNMX3 R11, R17, R11, R22, PT ;  /* 0x0000000b110b720f */ /* 0x000fc80003800116 */
[----:B--2---:R-:W-:-:S04]  /*0ac0*/  VIMNMX3 R9, R24, R11, R9, PT ;  /* 0x0000000b1809720f */ /* 0x004fc80003800109 */
[----:B---3--:R-:W-:Y:S01]  /*0ad0*/  VIMNMX3 R9, R26, R9, R21, PT ;  /* 0x000000091a09720f */ /* 0x008fe20003800115 */
[----:B------:R-:W-:Y:S06]  /*0ae0*/  @P3 BRA `(.L_x_8) ;  /* 0xfffffffc00843947 */ /* 0x000fec000383ffff */
[----:B------:R-:W-:-:S07]  /*0af0*/  IMAD.MOV.U32 R11, RZ, RZ, R6 ;  /* 0x000000ffff0b7224 */ /* 0x000fce00078e0006 */
.L_x_7:
[----:B------:R-:W-:-:S13]  /*0b00*/  ISETP.NE.AND P3, PT, R18, RZ, PT ;  /* 0x000000ff1200720c */ /* 0x000fda0003f65270 */
[----:B------:R-:W-:Y:S05]  /*0b10*/  @!P3 BRA `(.L_x_9) ;  /* 0x0000000000ecb947 */ /* 0x000fea0003800000 */
[----:B------:R-:W-:Y:S01]  /*0b20*/  ISETP.NE.AND P3, PT, R19, RZ, PT ;  /* 0x000000ff1300720c */ /* 0x000fe20003f65270 */
[----:B------:R-:W-:-:S12]  /*0b30*/  @!P0 BRA `(.L_x_10) ;  /* 0x0000000000548947 */ /* 0x000fd80003800000 */
[----:B------:R-:W1:Y:S01]  /*0b40*/  LDC.64 R4, c[0x0][0x380] ;  /* 0x0000e000ff047b82 */ /* 0x000e620000000a00 */
[C---:B------:R-:W-:Y:S01]  /*0b50*/  IADD3 R10, P4, PT, R8.reuse, R11, RZ ;  /* 0x0000000b080a7210 */ /* 0x040fe20007f9e0ff */
[----:B------:R-:W-:-:S03]  /*0b60*/  IMAD.IADD R15, R8, 0x1, R11 ;  /* 0x00000001080f7824 */ /* 0x000fc600078e020b */
[----:B------:R-:W-:-:S03]  /*0b70*/  IADD3.X R14, PT, PT, RZ, RZ, RZ, P4, !PT ;  /* 0x000000ffff0e7210 */ /* 0x000fc600027fe4ff */
[----:B------:R-:W2:Y:S01]  /*0b80*/  LDC.64 R12, c[0x0][0x380] ;  /* 0x0000e000ff0c7b82 */ /* 0x000ea20000000a00 */
[----:B-1----:R-:W-:-:S04]  /*0b90*/  LEA R4, P4, R10, R4, 0x2 ;  /* 0x000000040a047211 */ /* 0x002fc800078810ff */
[----:B------:R-:W-:Y:S01]  /*0ba0*/  LEA.HI.X R5, R10, R5, R14, 0x2, P4 ;  /* 0x000000050a057211 */ /* 0x000fe200020f140e */
[----:B--2---:R-:W-:-:S04]  /*0bb0*/  IMAD.WIDE.U32 R12, R15, 0x4, R12 ;  /* 0x000000040f0c7825 */ /* 0x004fc800078e000c */
[----:B0-----:R-:W2:Y:S04]  /*0bc0*/  LDG.E R10, desc[UR10][R4.64+0x4] ;  /* 0x0000040a040a7981 */ /* 0x001ea8000c1e1900 */
[----:B------:R-:W3:Y:S04]  /*0bd0*/  LDG.E R15, desc[UR10][R4.64+0x8] ;  /* 0x0000080a040f7981 */ /* 0x000ee8000c1e1900 */
[----:B------:R-:W2:Y:S04]  /*0be0*/  LDG.E R12, desc[UR10][R12.64] ;  /* 0x0000000a0c0c7981 */ /* 0x000ea8000c1e1900 */
[----:B------:R-:W3:Y:S04]  /*0bf0*/  LDG.E R14, desc[UR10][R4.64+0xc] ;  /* 0x00000c0a040e7981 */ /* 0x000ee8000c1e1900 */
[----:B------:R-:W4:Y:S04]  /*0c00*/  LDG.E R17, desc[UR10][R4.64+0x10] ;  /* 0x0000100a04117981 */ /* 0x000f28000c1e1900 */
[----:B------:R-:W4:Y:S04]  /*0c10*/  LDG.E R16, desc[UR10][R4.64+0x14] ;  /* 0x0000140a04107981 */ /* 0x000f28000c1e1900 */
[----:B------:R-:W5:Y:S04]  /*0c20*/  LDG.E R21, desc[UR10][R4.64+0x18] ;  /* 0x0000180a04157981 */ /* 0x000f68000c1e1900 */
[----:B------:R-:W5:Y:S01]  /*0c30*/  LDG.E R22, desc[UR10][R4.64+0x1c] ;  /* 0x00001c0a04167981 */ /* 0x000f62000c1e1900 */
[----:B------:R-:W-:Y:S01]  /*0c40*/  VIADD R11, R11, 0x8 ;  /* 0x000000080b0b7836 */ /* 0x000fe20000000000 */
[----:B--2---:R-:W-:-:S04]  /*0c50*/  VIMNMX3 R10, R12, R9, R10, PT ;  /* 0x000000090c0a720f */ /* 0x004fc8000380010a */
[----:B---3--:R-:W-:-:S04]  /*0c60*/  VIMNMX3 R10, R15, R10, R14, PT ;  /* 0x0000000a0f0a720f */ /* 0x008fc8000380010e */
[----:B----4-:R-:W-:-:S04]  /*0c70*/  VIMNMX3 R10, R17, R10, R16, PT ;  /* 0x0000000a110a720f */ /* 0x010fc80003800110 */
[----:B-----5:R-:W-:-:S07]  /*0c80*/  VIMNMX3 R9, R21, R10, R22, PT ;  /* 0x0000000a1509720f */ /* 0x020fce0003800116 */
.L_x_10:
        /* <DEDUP_REMOVED lines=14> */
[----:B------:R-:W3:Y:S01]  /*0d70*/  LDG.E R15, desc[UR10][R4.64+0xc] ;  /* 0x00000c0a040f7981 */ /* 0x000ee2000c1e1900 */
[----:B------:R-:W-:Y:S01]  /*0d80*/  VIADD R11, R11, 0x4 ;  /* 0x000000040b0b7836 */ /* 0x000fe20000000000 */
[----:B--2---:R-:W-:-:S04]  /*0d90*/  VIMNMX3 R9, R12, R9, R10, PT ;  /* 0x000000090c09720f */ /* 0x004fc8000380010a */
[----:B---3--:R-:W-:-:S07]  /*0da0*/  VIMNMX3 R9, R14, R9, R15, PT ;  /* 0x000000090e09720f */ /* 0x008fce000380010f */
.L_x_11:
[----:B------:R-:W-:Y:S05]  /*0db0*/  @!P3 BRA `(.L_x_9) ;  /* 0x000000000044b947 */ /* 0x000fea0003800000 */
[----:B------:R-:W1:Y:S01]  /*0dc0*/  LDC.64 R4, c[0x0][0x380] ;  /* 0x0000e000ff047b82 */ /* 0x000e620000000a00 */
[----:B------:R-:W-:-:S04]  /*0dd0*/  IMAD.IADD R13, R8, 0x1, R11 ;  /* 0x00000001080d7824 */ /* 0x000fc800078e020b */
[----:B-1----:R-:W-:-:S06]  /*0de0*/  IMAD.WIDE.U32 R4, R13, 0x4, R4 ;  /* 0x000000040d047825 */ /* 0x002fcc00078e0004 */
[----:B0-----:R-:W2:Y:S01]  /*0df0*/  LDG.E R4, desc[UR10][R4.64] ;  /* 0x0000000a04047981 */ /* 0x001ea2000c1e1900 */
[----:B------:R-:W-:Y:S02]  /*0e00*/  ISETP.NE.AND P3, PT, R20, 0x1, PT ;  /* 0x000000011400780c */ /* 0x000fe40003f65270 */
[----:B--2---:R-:W-:-:S11]  /*0e10*/  VIMNMX R9, PT, PT, R9, R4, PT ;  /* 0x0000000409097248 */ /* 0x004fd60003fe0100 */
[----:B------:R-:W-:Y:S05]  /*0e20*/  @!P3 BRA `(.L_x_9) ;  /* 0x000000000028b947 */ /* 0x000fea0003800000 */
[----:B------:R-:W0:Y:S01]  /*0e30*/  LDC.64 R4, c[0x0][0x380] ;  /* 0x0000e000ff047b82 */ /* 0x000e220000000a00 */
[----:B------:R-:W-:-:S04]  /*0e40*/  IADD3 R8, P3, PT, R8, R11, RZ ;  /* 0x0000000b08087210 */ /* 0x000fc80007f7e0ff */
[----:B------:R-:W-:Y:S02]  /*0e50*/  IADD3.X R10, PT, PT, RZ, RZ, RZ, P3, !PT ;  /* 0x000000ffff0a7210 */ /* 0x000fe40001ffe4ff */
[----:B------:R-:W-:Y:S02]  /*0e60*/  ISETP.NE.AND P3, PT, R20, 0x2, PT ;  /* 0x000000021400780c */ /* 0x000fe40003f65270 */
[----:B0-----:R-:W-:-:S04]  /*0e70*/  LEA R4, P4, R8, R4, 0x2 ;  /* 0x0000000408047211 */ /* 0x001fc800078810ff */
[----:B------:R-:W-:-:S05]  /*0e80*/  LEA.HI.X R5, R8, R5, R10, 0x2, P4 ;  /* 0x0000000508057211 */ /* 0x000fca00020f140a */
[----:B------:R-:W2:Y:S04]  /*0e90*/  LDG.E R8, desc[UR10][R4.64+0x4] ;  /* 0x0000040a04087981 */ /* 0x000ea8000c1e1900 */
[----:B------:R-:W3:Y:S01]  /*0ea0*/  @P3 LDG.E R10, desc[UR10][R4.64+0x8] ;  /* 0x0000080a040a3981 */ /* 0x000ee2000c1e1900 */
[----:B--2---:R-:W-:-:S04]  /*0eb0*/  VIMNMX R9, PT, PT, R9, R8, PT ;  /* 0x0000000809097248 */ /* 0x004fc80003fe0100 */
[----:B---3--:R-:W-:-:S07]  /*0ec0*/  @P3 VIMNMX R9, PT, PT, R9, R10, PT ;  /* 0x0000000a09093248 */ /* 0x008fce0003fe0100 */
.L_x_9:
[----:B------:R-:W1:Y:S01]  /*0ed0*/  LDC.64 R4, c[0x0][0x388] ;  /* 0x0000e200ff047b82 */ /* 0x000e620000000a00 */
[----:B------:R-:W-:-:S04]  /*0ee0*/  VIADD R8, R2, UR8 ;  /* 0x0000000802087c36 */ /* 0x000fc80008000000 */
[----:B------:R-:W-:-:S04]  /*0ef0*/  IMAD R11, R3, UR4, R8 ;  /* 0x00000004030b7c24 */ /* 0x000fc8000f8e0208 */
[----:B-1----:R-:W-:-:S05]  /*0f00*/  IMAD.WIDE R4, R11, 0x4, R4 ;  /* 0x000000040b047825 */ /* 0x002fca00078e0204 */
[----:B0-----:R1:W-:Y:S01]  /*0f10*/  STG.E desc[UR10][R4.64], R9 ;  /* 0x0000000904007986 */ /* 0x0013e2000c10190a */
[----:B------:R-:W-:Y:S05]  /*0f20*/  @P2 BRA `(.L_x_12) ;  /* 0xfffffff800302947 */ /* 0x000fea000383ffff */
[----:B------:R-:W-:Y:S05]  /*0f30*/  EXIT ;  /* 0x000000000000794d */ /* 0x000fea0003800000 */
.L_x_13:
        /* <DEDUP_REMOVED lines=12> */
.L_x_31:


//--------------------- .text._Z8layer2_wPiS_S_i  --------------------------
	.section	.text._Z8layer2_wPiS_S_i,"ax",@progbits
	.align	128
        .global         _Z8layer2_wPiS_S_i
        .type           _Z8layer2_wPiS_S_i,@function
        .size           _Z8layer2_wPiS_S_i,(.L_x_32 - _Z8layer2_wPiS_S_i)
        .other          _Z8layer2_wPiS_S_i,@"STO_CUDA_ENTRY STV_DEFAULT"
_Z8layer2_wPiS_S_i:
.text._Z8layer2_wPiS_S_i:
[----:B------:R-:W-:Y:S01]  /*0000*/  LDC R1, c[0x0][0x37c] ;  /* 0x0000df00ff017b82 */ /* 0x000fe20000000800 */
[----:B------:R-:W0:Y:S01]  /*0010*/  S2R R4, SR_CTAID.X ;  /* 0x0000000000047919 */ /* 0x000e220000002500 */
[----:B------:R-:W1:Y:S01]  /*0020*/  LDCU UR5, c[0x0][0x398] ;  /* 0x00007300ff0577ac */ /* 0x000e620008000800 */
[----:B------:R-:W0:Y:S01]  /*0030*/  S2R R3, SR_TID.X ;  /* 0x0000000000037919 */ /* 0x000e220000002100 */
[----:B------:R-:W0:Y:S01]  /*0040*/  LDCU UR6, c[0x0][0x360] ;  /* 0x00006c00ff0677ac */ /* 0x000e220008000800 */
[----:B-1----:R-:W-:-:S04]  /*0050*/  UIADD3 UR4, UPT, UPT, UR5, 0x2, URZ ;  /* 0x0000000205047890 */ /* 0x002fc8000fffe0ff */
[----:B------:R-:W-:-:S04]  /*0060*/  UIMAD UR4, UR4, UR5, UR4 ;  /* 0x00000005040472a4 */ /* 0x000fc8000f8e0204 */
[----:B------:R-:W-:-:S04]  /*0070*/  ULEA.HI UR4, UR4, UR4, URZ, 0x1 ;  /* 0x0000000404047291 */ /* 0x000fc8000f8f08ff */
[----:B------:R-:W-:Y:S01]  /*0080*/  USHF.R.S32.HI UR4, URZ, 0x1, UR4 ;  /* 0x00000001ff047899 */ /* 0x000fe20008011404 */
[----:B0-----:R-:W-:-:S05]  /*0090*/  IMAD R4, R4, UR6, R3 ;  /* 0x0000000604047c24 */ /* 0x001fca000f8e0203 */
[----:B------:R-:W-:-:S13]  /*00a0*/  ISETP.GE.AND P0, PT, R4, UR4, PT ;  /* 0x0000000404007c0c */ /* 0x000fda000bf06270 */
[----:B------:R-:W-:Y:S05]  /*00b0*/  @P0 EXIT ;  /* 0x000000000000094d */ /* 0x000fea0003800000 */
[----:B------:R-:W-:Y:S01]  /*00c0*/  ISETP.GT.AND P0, PT, R4, UR5, PT ;  /* 0x0000000504007c0c */ /* 0x000fe2000bf04270 */
[----:B------:R-:W-:Y:S01]  /*00d0*/  UIADD3 UR4, UPT, UPT, UR5, 0x1, URZ ;  /* 0x0000000105047890 */ /* 0x000fe2000fffe0ff */
[----:B------:R-:W-:Y:S01]  /*00e0*/  BSSY.RECONVERGENT B0, `(.L_x_14) ;  /* 0x000000d000007945 */ /* 0x000fe20003800200 */
[----:B------:R-:W-:Y:S01]  /*00f0*/  IMAD.MOV.U32 R5, RZ, RZ, 0x1 ;  /* 0x00000001ff057424 */ /* 0x000fe200078e00ff */
[----:B------:R-:W-:-:S13]  /*0100*/  ISETP.GT.OR P0, PT, RZ, UR5, !P0 ;  /* 0x00000005ff007c0c */ /* 0x000fda000c704670 */
[----:B------:R-:W-:Y:S05]  /*0110*/  @P0 BRA `(.L_x_15) ;  /* 0x0000000000240947 */ /* 0x000fea0003800000 */
[----:B------:R-:W-:Y:S02]  /*0120*/  IMAD.MOV.U32 R5, RZ, RZ, 0x1 ;  /* 0x00000001ff057424 */ /* 0x000fe400078e00ff */
[----:B------:R-:W-:-:S07]  /*0130*/  IMAD.U32 R3, RZ, RZ, UR4 ;  /* 0x00000004ff037e24 */ /* 0x000fce000f8e00ff */
.L_x_16:
[C---:B------:R-:W-:Y:S01]  /*0140*/  VIADD R7, R3.reuse, 0xffffffff ;  /* 0xffffffff03077836 */ /* 0x040fe20000000000 */
[----:B------:R-:W-:Y:S01]  /*0150*/  IADD3 R4, PT, PT, -R3, R4, RZ ;  /* 0x0000000403047210 */ /* 0x000fe20007ffe1ff */
[----:B------:R-:W-:Y:S01]  /*0160*/  VIADD R5, R5, 0x1 ;  /* 0x0000000105057836 */ /* 0x000fe20000000000 */
[----:B------:R-:W-:Y:S02]  /*0170*/  ISETP.GT.U32.AND P1, PT, R3, 0x1, PT ;  /* 0x000000010300780c */ /* 0x000fe40003f24070 */
[-C--:B------:R-:W-:Y:S02]  /*0180*/  ISETP.GE.AND P0, PT, R4, R7.reuse, PT ;  /* 0x000000070400720c */ /* 0x080fe40003f06270 */
[----:B------:R-:W-:-:S11]  /*0190*/  MOV R3, R7 ;  /* 0x0000000700037202 */ /* 0x000fd60000000f00 */
[----:B------:R-:W-:Y:S05]  /*01a0*/  @P0 BRA P1, `(.L_x_16) ;  /* 0xfffffffc00e40947 */ /* 0x000fea000083ffff */
.L_x_15:
[----:B------:R-:W-:Y:S05]  /*01b0*/  BSYNC.RECONVERGENT B0 ;  /* 0x0000000000007941 */ /* 0x000fea0003800200 */
.L_x_14:
[----:B------:R-:W0:Y:S01]  /*01c0*/  LDCU.64 UR6, c[0x0][0x390] ;  /* 0x00007200ff0677ac */ /* 0x000e220008000a00 */
[C---:B------:R-:W-:Y:S01]  /*01d0*/  IMAD.IADD R0, R5.reuse, 0x1, R4 ;  /* 0x0000000105007824 */ /* 0x040fe200078e0204 */
[----:B------:R-:W-:Y:S01]  /*01e0*/  BSSY.RECONVERGENT B0, `(.L_x_17) ;  /* 0x000003b000007945 */ /* 0x000fe20003800200 */
[----:B------:R-:W-:Y:S01]  /*01f0*/  IMAD R3, R5, UR4, RZ ;  /* 0x0000000405037c24 */ /* 0x000fe2000f8e02ff */
[----:B------:R-:W1:Y:S02]  /*0200*/  LDCU.64 UR4, c[0x0][0x358] ;  /* 0x00006b00ff0477ac */ /* 0x000e640008000a00 */
[----:B------:R-:W-:Y:S02]  /*0210*/  SHF.R.S32.HI R2, RZ, 0x1f, R0 ;  /* 0x0000001fff027819 */ /* 0x000fe40000011400 */
[----:B------:R-:W-:-:S04]  /*0220*/  IADD3 R6, P0, PT, R0, R3, RZ ;  /* 0x0000000300067210 */ /* 0x000fc80007f1e0ff */
[----:B------:R-:W-:Y:S02]  /*0230*/  LEA.HI.X.SX32 R3, R3, R2, 0x1, P0 ;  /* 0x0000000203037211 */ /* 0x000fe400000f0eff */
[----:B------:R-:W-:Y:S02]  /*0240*/  ISETP.GE.AND P0, PT, R4, RZ, PT ;  /* 0x000000ff0400720c */ /* 0x000fe40003f06270 */
[----:B0-----:R-:W-:-:S04]  /*0250*/  LEA R2, P1, R6, UR6, 0x2 ;  /* 0x0000000606027c11 */ /* 0x001fc8000f8210ff */
[----:B------:R-:W-:-:S07]  /*0260*/  LEA.HI.X R3, R6, UR7, R3, 0x2, P1 ;  /* 0x0000000706037c11 */ /* 0x000fce00088f1403 */
[----:B-1----:R-:W-:Y:S05]  /*0270*/  @!P0 BRA `(.L_x_18) ;  /* 0x0000000000c48947 */ /* 0x002fea0003800000 */
[----:B------:R0:W5:Y:S01]  /*0280*/  LDG.E R13, desc[UR4][R2.64+-0x4] ;  /* 0xfffffc04020d7981 */ /* 0x000162000c1e1900 */
[----:B------:R-:W-:Y:S01]  /*0290*/  VIMNMX R14, PT, PT, R0, R5, !PT ;  /* 0x00000005000e7248 */ /* 0x000fe20007fe0100 */
[----:B------:R-:W-:Y:S01]  /*02a0*/  BSSY.RECONVERGENT B1, `(.L_x_19) ;  /* 0x0000017000017945 */ /* 0x000fe20003800200 */
[----:B------:R-:W-:-:S03]  /*02b0*/  VIADD R11, R5, 0xffffffff ;  /* 0xffffffff050b7836 */ /* 0x000fc60000000000 */
[----:B------:R-:W-:-:S05]  /*02c0*/  IMAD.IADD R16, R14, 0x1, -R5 ;  /* 0x000000010e107824 */ /* 0x000fca00078e0a05 */
[----:B------:R-:W-:-:S04]  /*02d0*/  IADD3 R6, PT, PT, R16, 0x1, RZ ;  /* 0x0000000110067810 */ /* 0x000fc80007ffe0ff */
[----:B------:R-:W-:-:S13]  /*02e0*/  LOP3.LUT P0, R10, R6, 0x3, RZ, 0xc0, !PT ;  /* 0x00000003060a7812 */ /* 0x000fda000780c0ff */
[----:B0-----:R-:W-:Y:S05]  /*02f0*/  @!P0 BRA `(.L_x_20) ;  /* 0x0000000000448947 */ /* 0x001fea0003800000 */
[----:B------:R-:W0:Y:S01]  /*0300*/  LDC.64 R6, c[0x0][0x388] ;  /* 0x0000e200ff067b82 */ /* 0x000e220000000a00 */
[----:B------:R-:W-:Y:S01]  /*0310*/  BSSY.RECONVERGENT B2, `(.L_x_21) ;  /* 0x000000e000027945 */ /* 0x000fe20003800200 */
[----:B------:R-:W-:Y:S01]  /*0320*/  MOV R15, R11 ;  /* 0x0000000b000f7202 */ /* 0x000fe20000000f00 */
[----:B------:R-:W-:Y:S02]  /*0330*/  IMAD.MOV R10, RZ, RZ, -R10 ;  /* 0x000000ffff0a7224 */ /* 0x000fe400078e0a0a */
[----:B------:R-:W-:-:S07]  /*0340*/  IMAD.MOV.U32 R11, RZ, RZ, R5 ;  /* 0x000000ffff0b7224 */ /* 0x000fce00078e0005 */
.L_x_22:
[----:B0-----:R-:W-:-:S06]  /*0350*/  IMAD.WIDE R8, R15, 0x4, R6 ;  /* 0x000000040f087825 */ /* 0x001fcc00078e0206 */
[----:B------:R-:W2:Y:S01]  /*0360*/  LDG.E R8, desc[UR4][R8.64] ;  /* 0x0000000408087981 */ /* 0x000ea2000c1e1900 */
[----:B------:R-:W-:Y:S01]  /*0370*/  IADD3 R10, PT, PT, R10, 0x1, RZ ;  /* 0x000000010a0a7810 */ /* 0x000fe20007ffe0ff */
[----:B------:R-:W-:Y:S01]  /*0380*/  IMAD.MOV.U32 R12, RZ, RZ, R11 ;  /* 0x000000ffff0c7224 */ /* 0x000fe200078e000b */
[----:B------:R-:W-:Y:S01]  /*0390*/  IADD3 R11, PT, PT, R11, 0x1, RZ ;  /* 0x000000010b0b7810 */ /* 0x000fe20007ffe0ff */
[----:B------:R-:W-:Y:S01]  /*03a0*/  VIADD R15, R15, 0x1 ;  /* 0x000000010f0f7836 */ /* 0x000fe20000000000 */
[----:B------:R-:W-:Y:S01]  /*03b0*/  ISETP.NE.AND P0, PT, R10, RZ, PT ;  /* 0x000000ff0a00720c */ /* 0x000fe20003f05270 */
[----:B-12--5:R-:W-:-:S05]  /*03c0*/  IMAD.IADD R13, R8, 0x1, R13 ;  /* 0x00000001080d7824 */ /* 0x026fca00078e020d */
[----:B------:R1:W-:Y:S07]  /*03d0*/  STG.E desc[UR4][R2.64+-0x4], R13 ;  /* 0xfffffc0d02007986 */ /* 0x0003ee000c101904 */
[----:B------:R-:W-:Y:S05]  /*03e0*/  @P0 BRA `(.L_x_22) ;  /* 0xfffffffc00d80947 */ /* 0x000fea000383ffff */
[----:B------:R-:W-:Y:S05]  /*03f0*/  BSYNC.RECONVERGENT B2 ;  /* 0x0000000000027941 */ /* 0x000fea0003800200 */
.L_x_21:
[----:B------:R-:W-:-:S07]  /*0400*/  IMAD.MOV.U32 R11, RZ, RZ, R12 ;  /* 0x000000ffff0b7224 */ /* 0x000fce00078e000c */
.L_x_20:
[----:B------:R-:W-:Y:S05]  /*0410*/  BSYNC.RECONVERGENT B1 ;  /* 0x0000000000017941 */ /* 0x000fea0003800200 */
.L_x_19:
[----:B------:R-:W-:-:S13]  /*0420*/  ISETP.GE.U32.AND P0, PT, R16, 0x3, PT ;  /* 0x000000031000780c */ /* 0x000fda0003f06070 */
[----:B------:R-:W-:Y:S05]  /*0430*/  @!P0 BRA `(.L_x_18) ;  /* 0x0000000000548947 */ /* 0x000fea0003800000 */
[----:B------:R-:W0:Y:S01]  /*0440*/  LDC.64 R6, c[0x0][0x388] ;  /* 0x0000e200ff067b82 */ /* 0x000e220000000a00 */
[----:B------:R-:W-:Y:S01]  /*0450*/  IMAD.IADD R10, R11, 0x1, -R14 ;  /* 0x000000010b0a7824 */ /* 0x000fe200078e0a0e */
[----:B0-----:R-:W-:-:S04]  /*0460*/  IADD3 R6, P0, PT, R6, 0x8, RZ ;  /* 0x0000000806067810 */ /* 0x001fc80007f1e0ff */
[----:B------:R-:W-:-:S09]  /*0470*/  IADD3.X R7, PT, PT, RZ, R7, RZ, P0, !PT ;  /* 0x00000007ff077210 */ /* 0x000fd200007fe4ff */
.L_x_23:
[----:B------:R-:W-:-:S05]  /*0480*/  IMAD.WIDE R8, R11, 0x4, R6 ;  /* 0x000000040b087825 */ /* 0x000fca00078e0206 */
[----:B------:R-:W2:Y:S02]  /*0490*/  LDG.E R12, desc[UR4][R8.64+-0x8] ;  /* 0xfffff804080c7981 */ /* 0x000ea4000c1e1900 */
[----:B0-2--5:R-:W-:-:S05]  /*04a0*/  IMAD.IADD R15, R12, 0x1, R13 ;  /* 0x000000010c0f7824 */ /* 0x025fca00078e020d */
[----:B------:R0:W-:Y:S04]  /*04b0*/  STG.E desc[UR4][R2.64+-0x4], R15 ;  /* 0xfffffc0f02007986 */ /* 0x0001e8000c101904 */
[----:B------:R-:W2:Y:S02]  /*04c0*/  LDG.E R12, desc[UR4][R8.64+-0x4] ;  /* 0xfffffc04080c7981 */ /* 0x000ea4000c1e1900 */
[----:B--2---:R-:W-:-:S05]  /*04d0*/  IMAD.IADD R17, R15, 0x1, R12 ;  /* 0x000000010f117824 */ /* 0x004fca00078e020c */
[----:B------:R0:W-:Y:S04]  /*04e0*/  STG.E desc[UR4][R2.64+-0x4], R17 ;  /* 0xfffffc1102007986 */ /* 0x0001e8000c101904 */
[----:B------:R-:W2:Y:S02]  /*04f0*/  LDG.E R12, desc[UR4][R8.64] ;  /* 0x00000004080c7981 */ /* 0x000ea4000c1e1900 */
[----:B--2---:R-:W-:-:S05]  /*0500*/  IADD3 R19, PT, PT, R17, R12, RZ ;  /* 0x0000000c11137210 */ /* 0x004fca0007ffe0ff */
[----:B------:R0:W-:Y:S04]  /*0510*/  STG.E desc[UR4][R2.64+-0x4], R19 ;  /* 0xfffffc1302007986 */ /* 0x0001e8000c101904 */
[----:B------:R-:W1:Y:S01]  /*0520*/  LDG.E R12, desc[UR4][R8.64+0x4] ;  /* 0x00000404080c7981 */ /* 0x000e62000c1e1900 */
[----:B------:R-:W-:Y:S01]  /*0530*/  VIADD R10, R10, 0x4 ;  /* 0x000000040a0a7836 */ /* 0x000fe20000000000 */
[----:B------:R-:W-:-:S04]  /*0540*/  IADD3 R11, PT, PT, R11, 0x4, RZ ;  /* 0x000000040b0b7810 */ /* 0x000fc80007ffe0ff */
[----:B------:R-:W-:Y:S01]  /*0550*/  ISETP.NE.AND P0, PT, R10, RZ, PT ;  /* 0x000000ff0a00720c */ /* 0x000fe20003f05270 */
[----:B-1----:R-:W-:-:S05]  /*0560*/  IMAD.IADD R13, R19, 0x1, R12 ;  /* 0x00000001130d7824 */ /* 0x002fca00078e020c */
[----:B------:R0:W-:Y:S07]  /*0570*/  STG.E desc[UR4][R2.64+-0x4], R13 ;  /* 0xfffffc0d02007986 */ /* 0x0001ee000c101904 */
[----:B------:R-:W-:Y:S05]  /*0580*/  @P0 BRA `(.L_x_23) ;  /* 0xfffffffc00bc0947 */ /* 0x000fea000383ffff */
.L_x_18:
[----:B------:R-:W-:Y:S05]  /*0590*/  BSYNC.RECONVERGENT B0 ;  /* 0x0000000000007941 */ /* 0x000fea0003800200 */
.L_x_17:
[----:B------:R-:W-:-:S13]  /*05a0*/  ISETP.GE.AND P0, PT, R4, 0x1, PT ;  /* 0x000000010400780c */ /* 0x000fda0003f06270 */
[----:B------:R-:W-:Y:S05]  /*05b0*/  @!P0 EXIT ;  /* 0x000000000000894d */ /* 0x000fea0003800000 */
[----:B------:R2:W5:Y:S01]  /*05c0*/  LDG.E R9, desc[UR4][R2.64+-0x4] ;  /* 0xfffffc0402097981 */ /* 0x000562000c1e1900 */
[----:B------:R-:W-:Y:S01]  /*05d0*/  VIADDMNMX R6, R5, 0x1, R0, !PT ;  /* 0x0000000105067846 */ /* 0x000fe20007800100 */
[----:B------:R-:W-:Y:S01]  /*05e0*/  BSSY.RECONVERGENT B0, `(.L_x_24) ;  /* 0x0000017000007945 */ /* 0x000fe20003800200 */
[----:B------:R-:W-:-:S03]  /*05f0*/  MOV R7, R5 ;  /* 0x0000000500077202 */ /* 0x000fc60000000f00 */
[----:B------:R-:W-:Y:S02]  /*0600*/  IMAD.IADD R4, R6, 0x1, -R5 ;  /* 0x0000000106047824 */ /* 0x000fe400078e0a05 */
[----:B------:R-:W-:-:S03]  /*0610*/  IMAD.IADD R6, R5, 0x1, -R6 ;  /* 0x0000000105067824 */ /* 0x000fc600078e0a06 */
[----:B------:R-:W-:Y:S02]  /*0620*/  LOP3.LUT P1, R4, R4, 0x3, RZ, 0xc0, !PT ;  /* 0x0000000304047812 */ /* 0x000fe4000782c0ff */
[----:B------:R-:W-:-:S11]  /*0630*/  ISETP.GT.U32.AND P0, PT, R6, -0x4, PT ;  /* 0xfffffffc0600780c */ /* 0x000fd60003f04070 */
[----:B--2---:R-:W-:Y:S05]  /*0640*/  @!P1 BRA `(.L_x_25) ;  /* 0x0000000000409947 */ /* 0x004fea0003800000 */
[----:B------:R-:W2:Y:S01]  /*0650*/  LDC.64 R6, c[0x0][0x380] ;  /* 0x0000e000ff067b82 */ /* 0x000ea20000000a00 */
[----:B------:R-:W-:Y:S02]  /*0660*/  IMAD.MOV R8, RZ, RZ, -R4 ;  /* 0x000000ffff087224 */ /* 0x000fe400078e0a04 */
[----:B--2---:R-:W-:-:S04]  /*0670*/  IMAD.WIDE.U32 R6, R5, 0x4, R6 ;  /* 0x0000000405067825 */ /* 0x004fc800078e0006 */
[----:B------:R-:W-:Y:S01]  /*0680*/  IMAD.MOV.U32 R11, RZ, RZ, R7 ;  /* 0x000000ffff0b7224 */ /* 0x000fe200078e0007 */
[----:B------:R-:W-:-:S07]  /*0690*/  MOV R7, R5 ;  /* 0x0000000500077202 */ /* 0x000fce0000000f00 */
.L_x_26:
[----:B------:R-:W-:Y:S02]  /*06a0*/  IMAD.MOV.U32 R4, RZ, RZ, R6 ;  /* 0x000000ffff047224 */ /* 0x000fe400078e0006 */
[----:B------:R-:W-:-:S05]  /*06b0*/  IMAD.MOV.U32 R5, RZ, RZ, R11 ;  /* 0x000000ffff057224 */ /* 0x000fca00078e000b */
[----:B--2---:R-:W2:Y:S01]  /*06c0*/  LDG.E R4, desc[UR4][R4.64] ;  /* 0x0000000404047981 */ /* 0x004ea2000c1e1900 */
[----:B------:R-:W-:Y:S01]  /*06d0*/  VIADD R8, R8, 0x1 ;  /* 0x0000000108087836 */ /* 0x000fe20000000000 */
[----:B------:R-:W-:Y:S01]  /*06e0*/  IADD3 R6, P2, PT, R6, 0x4, RZ ;  /* 0x0000000406067810 */ /* 0x000fe20007f5e0ff */
[----:B------:R-:W-:-:S03]  /*06f0*/  VIADD R7, R7, 0x1 ;  /* 0x0000000107077836 */ /* 0x000fc60000000000 */
[----:B------:R-:W-:Y:S02]  /*0700*/  ISETP.NE.AND P1, PT, R8, RZ, PT ;  /* 0x000000ff0800720c */ /* 0x000fe40003f25270 */
[----:B------:R-:W-:Y:S02]  /*0710*/  IADD3.X R11, PT, PT, RZ, R11, RZ, P2, !PT ;  /* 0x0000000bff0b7210 */ /* 0x000fe400017fe4ff */
[----:B--2--5:R-:W-:-:S05]  /*0720*/  IADD3 R9, PT, PT, R4, R9, RZ ;  /* 0x0000000904097210 */ /* 0x024fca0007ffe0ff */
[----:B------:R2:W-:Y:S04]  /*0730*/  STG.E desc[UR4][R2.64+-0x4], R9 ;  /* 0xfffffc0902007986 */ /* 0x0005e8000c101904 */
[----:B------:R-:W-:Y:S05]  /*0740*/  @P1 BRA `(.L_x_26) ;  /* 0xfffffffc00d41947 */ /* 0x000fea000383ffff */
.L_x_25:
[----:B------:R-:W-:Y:S05]  /*0750*/  BSYNC.RECONVERGENT B0 ;  /* 0x0000000000007941 */ /* 0x000fea0003800200 */
.L_x_24:
[----:B------:R-:W-:Y:S05]  /*0760*/  @P0 EXIT ;  /* 0x000000000000094d */ /* 0x000fea0003800000 */
[----:B------:R-:W3:Y:S02]  /*0770*/  LDC.64 R4, c[0x0][0x380] ;  /* 0x0000e000ff047b82 */ /* 0x000ee40000000a00 */
[----:B---3--:R-:W-:-:S03]  /*0780*/  IMAD.WIDE.U32 R4, R7, 0x4, R4 ;  /* 0x0000000407047825 */ /* 0x008fc600078e0004 */
[----:B------:R-:W-:-:S05]  /*0790*/  IADD3 R6, P0, PT, R4, 0x8, RZ ;  /* 0x0000000804067810 */ /* 0x000fca0007f1e0ff */
[----:B------:R-:W-:-:S08]  /*07a0*/  IMAD.X R11, RZ, RZ, R5, P0 ;  /* 0x000000ffff0b7224 */ /* 0x000fd000000e0605 */
.L_x_27:
[----:B------:R-:W-:Y:S01]  /*07b0*/  IMAD.MOV.U32 R4, RZ, RZ, R6 ;  /* 0x000000ffff047224 */ /* 0x000fe200078e0006 */
[----:B------:R-:W-:-:S05]  /*07c0*/  MOV R5, R11 ;  /* 0x0000000b00057202 */ /* 0x000fca0000000f00 */
[----:B------:R-:W3:Y:S02]  /*07d0*/  LDG.E R6, desc[UR4][R4.64+-0x8] ;  /* 0xfffff80404067981 */ /* 0x000ee4000c1e1900 */
[----:B---3-5:R-:W-:-:S05]  /*07e0*/  IMAD.IADD R11, R6, 0x1, R9 ;  /* 0x00000001060b7824 */ /* 0x028fca00078e0209 */
[----:B------:R3:W-:Y:S04]  /*07f0*/  STG.E desc[UR4][R2.64+-0x4], R11 ;  /* 0xfffffc0b02007986 */ /* 0x0007e8000c101904 */
[----:B------:R-:W0:Y:S02]  /*0800*/  LDG.E R6, desc[UR4][R4.64+-0x4] ;  /* 0xfffffc0404067981 */ /* 0x000e24000c1e1900 */
[----:B01--4-:R-:W-:-:S05]  /*0810*/  IMAD.IADD R13, R11, 0x1, R6 ;  /* 0x000000010b0d7824 */ /* 0x013fca00078e0206 */
[----:B------:R4:W-:Y:S04]  /*0820*/  STG.E desc[UR4][R2.64+-0x4], R13 ;  /* 0xfffffc0d02007986 */ /* 0x0009e8000c101904 */
[----:B------:R-:W2:Y:S02]  /*0830*/  LDG.E R6, desc[UR4][R4.64] ;  /* 0x0000000404067981 */ /* 0x000ea4000c1e1900 */
[----:B--2---:R-:W-:-:S05]  /*0840*/  IADD3 R15, PT, PT, R13, R6, RZ ;  /* 0x000000060d0f7210 */ /* 0x004fca0007ffe0ff */
[----:B------:R4:W-:Y:S04]  /*0850*/  STG.E desc[UR4][R2.64+-0x4], R15 ;  /* 0xfffffc0f02007986 */ /* 0x0009e8000c101904 */
[----:B------:R-:W2:Y:S01]  /*0860*/  LDG.E R6, desc[UR4][R4.64+0x4] ;  /* 0x0000040404067981 */ /* 0x000ea2000c1e1900 */
[----:B------:R-:W-:-:S05]  /*0870*/  VIADD R7, R7, 0x4 ;  /* 0x0000000407077836 */ /* 0x000fca0000000000 */
[----:B------:R-:W-:Y:S01]  /*0880*/  ISETP.GE.AND P0, PT, R7, R0, PT ;  /* 0x000000000700720c */ /* 0x000fe20003f06270 */
[----:B--2---:R-:W-:Y:S01]  /*0890*/  IMAD.IADD R9, R15, 0x1, R6 ;  /* 0x000000010f097824 */ /* 0x004fe200078e0206 */
[----:B------:R-:W-:-:S04]  /*08a0*/  IADD3 R6, P1, PT, R4, 0x10, RZ ;  /* 0x0000001004067810 */ /* 0x000fc80007f3e0ff */
[----:B------:R4:W-:Y:S01]  /*08b0*/  STG.E desc[UR4][R2.64+-0x4], R9 ;  /* 0xfffffc0902007986 */ /* 0x0009e2000c101904 */
[----:B---3--:R-:W-:-:S06]  /*08c0*/  IADD3.X R11, PT, PT, RZ, R5, RZ, P1, !PT ;  /* 0x00000005ff0b7210 */ /* 0x008fcc0000ffe4ff */
[----:B------:R-:W-:Y:S05]  /*08d0*/  @!P0 BRA `(.L_x_27) ;  /* 0xfffffffc00b48947 */ /* 0x000fea000383ffff */
[----:B------:R-:W-:Y:S05]  /*08e0*/  EXIT ;  /* 0x000000000000794d */ /* 0x000fea0003800000 */
.L_x_28:
        /* <DEDUP_REMOVED lines=9> */
.L_x_32:


//--------------------- .text._Z12warm_up_gpu2v   --------------------------
	.section	.text._Z12warm_up_gpu2v,"ax",@progbits
	.align	128
        .global         _Z12warm_up_gpu2v
        .type           _Z12warm_up_gpu2v,@function
        .size           _Z12warm_up_gpu2v,(.L_x_33 - _Z12warm_up_gpu2v)
        .other          _Z12warm_up_gpu2v,@"STO_CUDA_ENTRY STV_DEFAULT"
_Z12warm_up_gpu2v:
.text._Z12warm_up_gpu2v:
[----:B------:R-:W-:Y:S01]  /*0000*/  LDC R1, c[0x0][0x37c] ;  /* 0x0000df00ff017b82 */ /* 0x000fe20000000800 */
[----:B------:R-:W-:Y:S05]  /*0010*/  EXIT ;  /* 0x000000000000794d */ /* 0x000fea0003800000 */
.L_x_29:
        /* <DEDUP_REMOVED lines=14> */
.L_x_33:


//--------------------- .nv.shared.reserved.0     --------------------------
	.section	.nv.shared.reserved.0,"aw",@nobits
	.weak		__nv_reservedSMEM_offset_0_alias
	.size		__nv_reservedSMEM_offset_0_alias, 0, 64
	.other		__nv_reservedSMEM_offset_0_alias,@"STO_CUDA_RESERVED_SHARED STV_DEFAULT"
__nv_reservedSMEM_offset_0_alias:
	.zero		0
	.zero		64


//--------------------- .nv.constant0._Z8layer2_sPiS_S_iiS_ --------------------------
	.section	.nv.constant0._Z8layer2_sPiS_S_iiS_,"a",@progbits
	.sectionflags	@""
	.align	4
.nv.constant0._Z8layer2_sPiS_S_iiS_:
	.zero		936


//--------------------- .nv.constant0._Z13find_min_rootPiS_ii --------------------------
	.section	.nv.constant0._Z13find_min_rootPiS_ii,"a",@progbits
	.sectionflags	@""
	.align	4
.nv.constant0._Z13find_min_rootPiS_ii:
	.zero		920


//--------------------- .nv.constant0._Z8layer2_wPiS_S_i --------------------------
	.section	.nv.constant0._Z8layer2_wPiS_S_i,"a",@progbits
	.sectionflags	@""
	.align	4
.nv.constant0._Z8layer2_wPiS_S_i:
	.zero		924


//--------------------- .nv.constant0._Z12warm_up_gpu2v --------------------------
	.section	.nv.constant0._Z12warm_up_gpu2v,"a",@progbits
	.sectionflags	@""
	.align	4
.nv.constant0._Z12warm_up_gpu2v:
	.zero		896


//--------------------- SYMBOLS --------------------------

	.type		.nv.reservedSmem.offset0,@object
	.size		.nv.reservedSmem.offset0,0x4
